//
// Generated by NVIDIA NVVM Compiler
//
// Compiler Build ID: CL-36424714
// Cuda compilation tools, release 13.0, V13.0.88
// Based on NVVM 20.0.0
//

.version 9.0
.target sm_100
.address_size 64

	// .globl	_Z6expGPUPfS_S_mm

.visible .entry _Z6expGPUPfS_S_mm(
	.param .u64 .ptr .align 1 _Z6expGPUPfS_S_mm_param_0,
	.param .u64 .ptr .align 1 _Z6expGPUPfS_S_mm_param_1,
	.param .u64 .ptr .align 1 _Z6expGPUPfS_S_mm_param_2,
	.param .u64 _Z6expGPUPfS_S_mm_param_3,
	.param .u64 _Z6expGPUPfS_S_mm_param_4
)
{
	.reg .pred 	%p<3>;
	.reg .b32 	%r<10>;
	.reg .b32 	%f<17>;
	.reg .b64 	%rd<22>;

	ld.param.u64 	%rd5, [_Z6expGPUPfS_S_mm_param_0];
	ld.param.u64 	%rd6, [_Z6expGPUPfS_S_mm_param_1];
	ld.param.u64 	%rd7, [_Z6expGPUPfS_S_mm_param_2];
	ld.param.u64 	%rd9, [_Z6expGPUPfS_S_mm_param_3];
	ld.param.u64 	%rd8, [_Z6expGPUPfS_S_mm_param_4];
	mov.u32 	%r1, %ntid.x;
	mov.u32 	%r2, %ctaid.x;
	mov.u32 	%r3, %tid.x;
	mad.lo.s32 	%r4, %r1, %r2, %r3;
	cvt.s64.s32 	%rd1, %r4;
	setp.le.u64 	%p1, %rd9, %rd1;
	@%p1 bra 	$L__BB0_5;
	cvta.to.global.u64 	%rd10, %rd5;
	shl.b64 	%rd11, %rd1, 2;
	add.s64 	%rd12, %rd10, %rd11;
	ld.global.f32 	%f1, [%rd12];
	or.b64  	%rd13, %rd1, %rd8;
	and.b64  	%rd14, %rd13, -4294967296;
	setp.ne.s64 	%p2, %rd14, 0;
	@%p2 bra 	$L__BB0_3;
	cvt.u32.u64 	%r5, %rd8;
	cvt.u32.u64 	%r6, %rd1;
	rem.u32 	%r7, %r6, %r5;
	cvt.u64.u32 	%rd21, %r7;
	bra.uni 	$L__BB0_4;
$L__BB0_3:
	rem.u64 	%rd21, %rd1, %rd8;
$L__BB0_4:
	cvta.to.global.u64 	%rd15, %rd6;
	shl.b64 	%rd16, %rd21, 2;
	add.s64 	%rd17, %rd15, %rd16;
	ld.global.f32 	%f2, [%rd17];
	neg.f32 	%f3, %f1;
	sub.f32 	%f4, %f3, %f2;
	fma.rn.f32 	%f5, %f4, 0f3BBB989D, 0f3F000000;
	cvt.sat.f32.f32 	%f6, %f5;
	mov.f32 	%f7, 0f4B400001;
	mov.f32 	%f8, 0f437C0000;
	fma.rm.f32 	%f9, %f6, %f8, %f7;
	add.f32 	%f10, %f9, 0fCB40007F;
	neg.f32 	%f11, %f10;
	fma.rn.f32 	%f12, %f4, 0f3FB8AA3B, %f11;
	fma.rn.f32 	%f13, %f4, 0f32A57060, %f12;
	mov.b32 	%r8, %f9;
	shl.b32 	%r9, %r8, 23;
	mov.b32 	%f14, %r9;
	ex2.approx.ftz.f32 	%f15, %f13;
	mul.f32 	%f16, %f15, %f14;
	cvta.to.global.u64 	%rd18, %rd7;
	add.s64 	%rd20, %rd18, %rd11;
	st.global.f32 	[%rd20], %f16;
$L__BB0_5:
	ret;

}
	// .globl	_Z9process2DPfS_S_S_ii
.visible .entry _Z9process2DPfS_S_S_ii(
	.param .u64 .ptr .align 1 _Z9process2DPfS_S_S_ii_param_0,
	.param .u64 .ptr .align 1 _Z9process2DPfS_S_S_ii_param_1,
	.param .u64 .ptr .align 1 _Z9process2DPfS_S_S_ii_param_2,
	.param .u64 .ptr .align 1 _Z9process2DPfS_S_S_ii_param_3,
	.param .u32 _Z9process2DPfS_S_S_ii_param_4,
	.param .u32 _Z9process2DPfS_S_S_ii_param_5
)
{
	.reg .pred 	%p<4>;
	.reg .b32 	%r<12>;
	.reg .b32 	%f<7>;
	.reg .b64 	%rd<15>;

	ld.param.u64 	%rd1, [_Z9process2DPfS_S_S_ii_param_0];
	ld.param.u64 	%rd2, [_Z9process2DPfS_S_S_ii_param_1];
	ld.param.u64 	%rd3, [_Z9process2DPfS_S_S_ii_param_2];
	ld.param.u64 	%rd4, [_Z9process2DPfS_S_S_ii_param_3];
	ld.param.u32 	%r4, [_Z9process2DPfS_S_S_ii_param_4];
	ld.param.u32 	%r3, [_Z9process2DPfS_S_S_ii_param_5];
	mov.u32 	%r5, %ctaid.y;
	mov.u32 	%r6, %ntid.y;
	mov.u32 	%r7, %tid.y;
	mad.lo.s32 	%r1, %r5, %r6, %r7;
	mov.u32 	%r8, %ctaid.x;
	mov.u32 	%r9, %ntid.x;
	mov.u32 	%r10, %tid.x;
	mad.lo.s32 	%r2, %r8, %r9, %r10;
	setp.ge.s32 	%p1, %r1, %r4;
	setp.ge.s32 	%p2, %r2, %r3;
	or.pred  	%p3, %p1, %p2;
	@%p3 bra 	$L__BB1_2;
	cvta.to.global.u64 	%rd5, %rd1;
	cvta.to.global.u64 	%rd6, %rd2;
	cvta.to.global.u64 	%rd7, %rd3;
	cvta.to.global.u64 	%rd8, %rd4;
	mad.lo.s32 	%r11, %r3, %r1, %r2;
	mul.wide.u32 	%rd9, %r1, 4;
	add.s64 	%rd10, %rd5, %rd9;
	ld.global.f32 	%f1, [%rd10];
	mul.wide.s32 	%rd11, %r11, 4;
	add.s64 	%rd12, %rd6, %rd11;
	ld.global.f32 	%f2, [%rd12];
	add.f32 	%f3, %f1, %f2;
	add.s64 	%rd13, %rd7, %rd11;
	ld.global.f32 	%f4, [%rd13];
	fma.rn.f32 	%f5, %f1, %f4, 0f3F800000;
	div.rn.f32 	%f6, %f3, %f5;
	add.s64 	%rd14, %rd8, %rd11;
	st.global.f32 	[%rd14], %f6;
$L__BB1_2:
	ret;

}
	// .globl	_Z11elementWisePfS_m
.visible .entry _Z11elementWisePfS_m(
	.param .u64 .ptr .align 1 _Z11elementWisePfS_m_param_0,
	.param .u64 .ptr .align 1 _Z11elementWisePfS_m_param_1,
	.param .u64 _Z11elementWisePfS_m_param_2
)
{
	.reg .pred 	%p<2>;
	.reg .b32 	%r<5>;
	.reg .b32 	%f<4>;
	.reg .b64 	%rd<10>;

	ld.param.u64 	%rd2, [_Z11elementWisePfS_m_param_0];
	ld.param.u64 	%rd3, [_Z11elementWisePfS_m_param_1];
	ld.param.u64 	%rd4, [_Z11elementWisePfS_m_param_2];
	mov.u32 	%r1, %ntid.x;
	mov.u32 	%r2, %ctaid.x;
	mov.u32 	%r3, %tid.x;
	mad.lo.s32 	%r4, %r1, %r2, %r3;
	cvt.s64.s32 	%rd1, %r4;
	setp.le.u64 	%p1, %rd4, %rd1;
	@%p1 bra 	$L__BB2_2;
	cvta.to.global.u64 	%rd5, %rd2;
	cvta.to.global.u64 	%rd6, %rd3;
	shl.b64 	%rd7, %rd1, 2;
	add.s64 	%rd8, %rd5, %rd7;
	ld.global.f32 	%f1, [%rd8];
	add.s64 	%rd9, %rd6, %rd7;
	ld.global.f32 	%f2, [%rd9];
	mul.f32 	%f3, %f1, %f2;
	st.global.f32 	[%rd8], %f3;
$L__BB2_2:
	ret;

}
	// .globl	_Z14elementWiseSubPfm
.visible .entry _Z14elementWiseSubPfm(
	.param .u64 .ptr .align 1 _Z14elementWiseSubPfm_param_0,
	.param .u64 _Z14elementWiseSubPfm_param_1
)
{
	.reg .pred 	%p<2>;
	.reg .b32 	%r<5>;
	.reg .b32 	%f<3>;
	.reg .b64 	%rd<7>;

	ld.param.u64 	%rd2, [_Z14elementWiseSubPfm_param_0];
	ld.param.u64 	%rd3, [_Z14elementWiseSubPfm_param_1];
	mov.u32 	%r1, %ntid.x;
	mov.u32 	%r2, %ctaid.x;
	mov.u32 	%r3, %tid.x;
	mad.lo.s32 	%r4, %r1, %r2, %r3;
	cvt.s64.s32 	%rd1, %r4;
	setp.le.u64 	%p1, %rd3, %rd1;
	@%p1 bra 	$L__BB3_2;
	cvta.to.global.u64 	%rd4, %rd2;
	shl.b64 	%rd5, %rd1, 2;
	add.s64 	%rd6, %rd4, %rd5;
	ld.global.f32 	%f1, [%rd6];
	add.f32 	%f2, %f1, 0fBF800000;
	st.global.f32 	[%rd6], %f2;
$L__BB3_2:
	ret;

}
	// .globl	_Z7final1DPfS_m
.visible .entry _Z7final1DPfS_m(
	.param .u64 .ptr .align 1 _Z7final1DPfS_m_param_0,
	.param .u64 .ptr .align 1 _Z7final1DPfS_m_param_1,
	.param .u64 _Z7final1DPfS_m_param_2
)
{
	.reg .pred 	%p<2>;
	.reg .b32 	%r<5>;
	.reg .b32 	%f<4>;
	.reg .b64 	%rd<10>;

	ld.param.u64 	%rd2, [_Z7final1DPfS_m_param_0];
	ld.param.u64 	%rd3, [_Z7final1DPfS_m_param_1];
	ld.param.u64 	%rd4, [_Z7final1DPfS_m_param_2];
	mov.u32 	%r1, %ntid.x;
	mov.u32 	%r2, %ctaid.x;
	mov.u32 	%r3, %tid.x;
	mad.lo.s32 	%r4, %r1, %r2, %r3;
	cvt.s64.s32 	%rd1, %r4;
	setp.le.u64 	%p1, %rd4, %rd1;
	@%p1 bra 	$L__BB4_2;
	cvta.to.global.u64 	%rd5, %rd2;
	cvta.to.global.u64 	%rd6, %rd3;
	shl.b64 	%rd7, %rd1, 2;
	add.s64 	%rd8, %rd5, %rd7;
	ld.global.f32 	%f1, [%rd8];
	add.s64 	%rd9, %rd6, %rd7;
	ld.global.f32 	%f2, [%rd9];
	add.f32 	%f3, %f1, %f2;
	st.global.f32 	[%rd8], %f3;
$L__BB4_2:
	ret;

}
	// .globl	_Z17compute_row_meansPKfPfii
.visible .entry _Z17compute_row_meansPKfPfii(
	.param .u64 .ptr .align 1 _Z17compute_row_meansPKfPfii_param_0,
	.param .u64 .ptr .align 1 _Z17compute_row_meansPKfPfii_param_1,
	.param .u32 _Z17compute_row_meansPKfPfii_param_2,
	.param .u32 _Z17compute_row_meansPKfPfii_param_3
)
{
	.reg .pred 	%p<11>;
	.reg .b32 	%r<38>;
	.reg .b32 	%f<31>;
	.reg .b64 	%rd<16>;
	.reg .b64 	%fd<85>;

	ld.param.u64 	%rd4, [_Z17compute_row_meansPKfPfii_param_0];
	ld.param.u64 	%rd3, [_Z17compute_row_meansPKfPfii_param_1];
	ld.param.u32 	%r24, [_Z17compute_row_meansPKfPfii_param_2];
	ld.param.u32 	%r23, [_Z17compute_row_meansPKfPfii_param_3];
	cvta.to.global.u64 	%rd1, %rd4;
	mov.u32 	%r25, %ctaid.x;
	mov.u32 	%r26, %ntid.x;
	mov.u32 	%r27, %tid.x;
	mad.lo.s32 	%r1, %r25, %r26, %r27;
	setp.ge.s32 	%p1, %r1, %r24;
	@%p1 bra 	$L__BB5_15;
	setp.lt.s32 	%p2, %r23, 1;
	mov.f64 	%fd84, 0d0000000000000000;
	@%p2 bra 	$L__BB5_14;
	mul.lo.s32 	%r2, %r23, %r1;
	and.b32  	%r3, %r23, 15;
	setp.lt.u32 	%p3, %r23, 16;
	mov.f64 	%fd84, 0d0000000000000000;
	mov.b32 	%r34, 0;
	@%p3 bra 	$L__BB5_5;
	and.b32  	%r34, %r23, 2147483632;
	neg.s32 	%r32, %r34;
	add.s64 	%rd2, %rd1, 32;
	mov.f64 	%fd84, 0d0000000000000000;
	mov.u32 	%r31, %r2;
$L__BB5_4:
	.pragma "nounroll";
	mul.wide.s32 	%rd5, %r31, 4;
	add.s64 	%rd6, %rd2, %rd5;
	ld.global.f32 	%f1, [%rd6+-32];
	cvt.f64.f32 	%fd18, %f1;
	add.f64 	%fd19, %fd84, %fd18;
	ld.global.f32 	%f2, [%rd6+-28];
	cvt.f64.f32 	%fd20, %f2;
	add.f64 	%fd21, %fd19, %fd20;
	ld.global.f32 	%f3, [%rd6+-24];
	cvt.f64.f32 	%fd22, %f3;
	add.f64 	%fd23, %fd21, %fd22;
	ld.global.f32 	%f4, [%rd6+-20];
	cvt.f64.f32 	%fd24, %f4;
	add.f64 	%fd25, %fd23, %fd24;
	ld.global.f32 	%f5, [%rd6+-16];
	cvt.f64.f32 	%fd26, %f5;
	add.f64 	%fd27, %fd25, %fd26;
	ld.global.f32 	%f6, [%rd6+-12];
	cvt.f64.f32 	%fd28, %f6;
	add.f64 	%fd29, %fd27, %fd28;
	ld.global.f32 	%f7, [%rd6+-8];
	cvt.f64.f32 	%fd30, %f7;
	add.f64 	%fd31, %fd29, %fd30;
	ld.global.f32 	%f8, [%rd6+-4];
	cvt.f64.f32 	%fd32, %f8;
	add.f64 	%fd33, %fd31, %fd32;
	ld.global.f32 	%f9, [%rd6];
	cvt.f64.f32 	%fd34, %f9;
	add.f64 	%fd35, %fd33, %fd34;
	ld.global.f32 	%f10, [%rd6+4];
	cvt.f64.f32 	%fd36, %f10;
	add.f64 	%fd37, %fd35, %fd36;
	ld.global.f32 	%f11, [%rd6+8];
	cvt.f64.f32 	%fd38, %f11;
	add.f64 	%fd39, %fd37, %fd38;
	ld.global.f32 	%f12, [%rd6+12];
	cvt.f64.f32 	%fd40, %f12;
	add.f64 	%fd41, %fd39, %fd40;
	ld.global.f32 	%f13, [%rd6+16];
	cvt.f64.f32 	%fd42, %f13;
	add.f64 	%fd43, %fd41, %fd42;
	ld.global.f32 	%f14, [%rd6+20];
	cvt.f64.f32 	%fd44, %f14;
	add.f64 	%fd45, %fd43, %fd44;
	ld.global.f32 	%f15, [%rd6+24];
	cvt.f64.f32 	%fd46, %f15;
	add.f64 	%fd47, %fd45, %fd46;
	ld.global.f32 	%f16, [%rd6+28];
	cvt.f64.f32 	%fd48, %f16;
	add.f64 	%fd84, %fd47, %fd48;
	add.s32 	%r32, %r32, 16;
	add.s32 	%r31, %r31, 16;
	setp.ne.s32 	%p4, %r32, 0;
	@%p4 bra 	$L__BB5_4;
$L__BB5_5:
	setp.eq.s32 	%p5, %r3, 0;
	@%p5 bra 	$L__BB5_14;
	and.b32  	%r11, %r23, 7;
	setp.lt.u32 	%p6, %r3, 8;
	@%p6 bra 	$L__BB5_8;
	add.s32 	%r29, %r34, %r2;
	mul.wide.s32 	%rd7, %r29, 4;
	add.s64 	%rd8, %rd1, %rd7;
	ld.global.f32 	%f17, [%rd8];
	cvt.f64.f32 	%fd50, %f17;
	add.f64 	%fd51, %fd84, %fd50;
	ld.global.f32 	%f18, [%rd8+4];
	cvt.f64.f32 	%fd52, %f18;
	add.f64 	%fd53, %fd51, %fd52;
	ld.global.f32 	%f19, [%rd8+8];
	cvt.f64.f32 	%fd54, %f19;
	add.f64 	%fd55, %fd53, %fd54;
	ld.global.f32 	%f20, [%rd8+12];
	cvt.f64.f32 	%fd56, %f20;
	add.f64 	%fd57, %fd55, %fd56;
	ld.global.f32 	%f21, [%rd8+16];
	cvt.f64.f32 	%fd58, %f21;
	add.f64 	%fd59, %fd57, %fd58;
	ld.global.f32 	%f22, [%rd8+20];
	cvt.f64.f32 	%fd60, %f22;
	add.f64 	%fd61, %fd59, %fd60;
	ld.global.f32 	%f23, [%rd8+24];
	cvt.f64.f32 	%fd62, %f23;
	add.f64 	%fd63, %fd61, %fd62;
	ld.global.f32 	%f24, [%rd8+28];
	cvt.f64.f32 	%fd64, %f24;
	add.f64 	%fd84, %fd63, %fd64;
	add.s32 	%r34, %r34, 8;
$L__BB5_8:
	setp.eq.s32 	%p7, %r11, 0;
	@%p7 bra 	$L__BB5_14;
	and.b32  	%r14, %r23, 3;
	setp.lt.u32 	%p8, %r11, 4;
	@%p8 bra 	$L__BB5_11;
	add.s32 	%r30, %r34, %r2;
	mul.wide.s32 	%rd9, %r30, 4;
	add.s64 	%rd10, %rd1, %rd9;
	ld.global.f32 	%f25, [%rd10];
	cvt.f64.f32 	%fd66, %f25;
	add.f64 	%fd67, %fd84, %fd66;
	ld.global.f32 	%f26, [%rd10+4];
	cvt.f64.f32 	%fd68, %f26;
	add.f64 	%fd69, %fd67, %fd68;
	ld.global.f32 	%f27, [%rd10+8];
	cvt.f64.f32 	%fd70, %f27;
	add.f64 	%fd71, %fd69, %fd70;
	ld.global.f32 	%f28, [%rd10+12];
	cvt.f64.f32 	%fd72, %f28;
	add.f64 	%fd84, %fd71, %fd72;
	add.s32 	%r34, %r34, 4;
$L__BB5_11:
	setp.eq.s32 	%p9, %r14, 0;
	@%p9 bra 	$L__BB5_14;
	add.s32 	%r37, %r34, %r2;
	neg.s32 	%r36, %r14;
$L__BB5_13:
	.pragma "nounroll";
	mul.wide.s32 	%rd11, %r37, 4;
	add.s64 	%rd12, %rd1, %rd11;
	ld.global.f32 	%f29, [%rd12];
	cvt.f64.f32 	%fd73, %f29;
	add.f64 	%fd84, %fd84, %fd73;
	add.s32 	%r37, %r37, 1;
	add.s32 	%r36, %r36, 1;
	setp.ne.s32 	%p10, %r36, 0;
	@%p10 bra 	$L__BB5_13;
$L__BB5_14:
	cvt.rn.f64.s32 	%fd74, %r23;
	div.rn.f64 	%fd75, %fd84, %fd74;
	cvt.rn.f32.f64 	%f30, %fd75;
	cvta.to.global.u64 	%rd13, %rd3;
	mul.wide.s32 	%rd14, %r1, 4;
	add.s64 	%rd15, %rd13, %rd14;
	st.global.f32 	[%rd15], %f30;
$L__BB5_15:
	ret;

}
	// .globl	_Z21compute_row_variancesPKfS0_Pfii
.visible .entry _Z21compute_row_variancesPKfS0_Pfii(
	.param .u64 .ptr .align 1 _Z21compute_row_variancesPKfS0_Pfii_param_0,
	.param .u64 .ptr .align 1 _Z21compute_row_variancesPKfS0_Pfii_param_1,
	.param .u64 .ptr .align 1 _Z21compute_row_variancesPKfS0_Pfii_param_2,
	.param .u32 _Z21compute_row_variancesPKfS0_Pfii_param_3,
	.param .u32 _Z21compute_row_variancesPKfS0_Pfii_param_4
)
{
	.reg .pred 	%p<11>;
	.reg .b32 	%r<39>;
	.reg .b32 	%f<32>;
	.reg .b64 	%rd<20>;
	.reg .b64 	%fd<115>;

	ld.param.u64 	%rd5, [_Z21compute_row_variancesPKfS0_Pfii_param_0];
	ld.param.u64 	%rd3, [_Z21compute_row_variancesPKfS0_Pfii_param_1];
	ld.param.u64 	%rd4, [_Z21compute_row_variancesPKfS0_Pfii_param_2];
	ld.param.u32 	%r24, [_Z21compute_row_variancesPKfS0_Pfii_param_3];
	ld.param.u32 	%r23, [_Z21compute_row_variancesPKfS0_Pfii_param_4];
	cvta.to.global.u64 	%rd1, %rd5;
	mov.u32 	%r25, %ctaid.x;
	mov.u32 	%r26, %ntid.x;
	mov.u32 	%r27, %tid.x;
	mad.lo.s32 	%r1, %r25, %r26, %r27;
	setp.ge.s32 	%p1, %r1, %r24;
	@%p1 bra 	$L__BB6_15;
	cvta.to.global.u64 	%rd6, %rd3;
	mul.wide.s32 	%rd7, %r1, 4;
	add.s64 	%rd8, %rd6, %rd7;
	ld.global.f32 	%f1, [%rd8];
	cvt.f64.f32 	%fd1, %f1;
	setp.lt.s32 	%p2, %r23, 1;
	mov.f64 	%fd114, 0d0000000000000000;
	@%p2 bra 	$L__BB6_14;
	mul.lo.s32 	%r2, %r23, %r1;
	and.b32  	%r3, %r23, 15;
	setp.lt.u32 	%p3, %r23, 16;
	mov.f64 	%fd114, 0d0000000000000000;
	mov.b32 	%r35, 0;
	@%p3 bra 	$L__BB6_5;
	and.b32  	%r35, %r23, 2147483632;
	neg.s32 	%r33, %r35;
	add.s64 	%rd2, %rd1, 32;
	mov.f64 	%fd114, 0d0000000000000000;
	mov.u32 	%r32, %r2;
$L__BB6_4:
	.pragma "nounroll";
	mul.wide.s32 	%rd9, %r32, 4;
	add.s64 	%rd10, %rd2, %rd9;
	ld.global.f32 	%f2, [%rd10+-32];
	cvt.f64.f32 	%fd19, %f2;
	sub.f64 	%fd20, %fd19, %fd1;
	fma.rn.f64 	%fd21, %fd20, %fd20, %fd114;
	ld.global.f32 	%f3, [%rd10+-28];
	cvt.f64.f32 	%fd22, %f3;
	sub.f64 	%fd23, %fd22, %fd1;
	fma.rn.f64 	%fd24, %fd23, %fd23, %fd21;
	ld.global.f32 	%f4, [%rd10+-24];
	cvt.f64.f32 	%fd25, %f4;
	sub.f64 	%fd26, %fd25, %fd1;
	fma.rn.f64 	%fd27, %fd26, %fd26, %fd24;
	ld.global.f32 	%f5, [%rd10+-20];
	cvt.f64.f32 	%fd28, %f5;
	sub.f64 	%fd29, %fd28, %fd1;
	fma.rn.f64 	%fd30, %fd29, %fd29, %fd27;
	ld.global.f32 	%f6, [%rd10+-16];
	cvt.f64.f32 	%fd31, %f6;
	sub.f64 	%fd32, %fd31, %fd1;
	fma.rn.f64 	%fd33, %fd32, %fd32, %fd30;
	ld.global.f32 	%f7, [%rd10+-12];
	cvt.f64.f32 	%fd34, %f7;
	sub.f64 	%fd35, %fd34, %fd1;
	fma.rn.f64 	%fd36, %fd35, %fd35, %fd33;
	ld.global.f32 	%f8, [%rd10+-8];
	cvt.f64.f32 	%fd37, %f8;
	sub.f64 	%fd38, %fd37, %fd1;
	fma.rn.f64 	%fd39, %fd38, %fd38, %fd36;
	ld.global.f32 	%f9, [%rd10+-4];
	cvt.f64.f32 	%fd40, %f9;
	sub.f64 	%fd41, %fd40, %fd1;
	fma.rn.f64 	%fd42, %fd41, %fd41, %fd39;
	ld.global.f32 	%f10, [%rd10];
	cvt.f64.f32 	%fd43, %f10;
	sub.f64 	%fd44, %fd43, %fd1;
	fma.rn.f64 	%fd45, %fd44, %fd44, %fd42;
	ld.global.f32 	%f11, [%rd10+4];
	cvt.f64.f32 	%fd46, %f11;
	sub.f64 	%fd47, %fd46, %fd1;
	fma.rn.f64 	%fd48, %fd47, %fd47, %fd45;
	ld.global.f32 	%f12, [%rd10+8];
	cvt.f64.f32 	%fd49, %f12;
	sub.f64 	%fd50, %fd49, %fd1;
	fma.rn.f64 	%fd51, %fd50, %fd50, %fd48;
	ld.global.f32 	%f13, [%rd10+12];
	cvt.f64.f32 	%fd52, %f13;
	sub.f64 	%fd53, %fd52, %fd1;
	fma.rn.f64 	%fd54, %fd53, %fd53, %fd51;
	ld.global.f32 	%f14, [%rd10+16];
	cvt.f64.f32 	%fd55, %f14;
	sub.f64 	%fd56, %fd55, %fd1;
	fma.rn.f64 	%fd57, %fd56, %fd56, %fd54;
	ld.global.f32 	%f15, [%rd10+20];
	cvt.f64.f32 	%fd58, %f15;
	sub.f64 	%fd59, %fd58, %fd1;
	fma.rn.f64 	%fd60, %fd59, %fd59, %fd57;
	ld.global.f32 	%f16, [%rd10+24];
	cvt.f64.f32 	%fd61, %f16;
	sub.f64 	%fd62, %fd61, %fd1;
	fma.rn.f64 	%fd63, %fd62, %fd62, %fd60;
	ld.global.f32 	%f17, [%rd10+28];
	cvt.f64.f32 	%fd64, %f17;
	sub.f64 	%fd65, %fd64, %fd1;
	fma.rn.f64 	%fd114, %fd65, %fd65, %fd63;
	add.s32 	%r33, %r33, 16;
	add.s32 	%r32, %r32, 16;
	setp.ne.s32 	%p4, %r33, 0;
	@%p4 bra 	$L__BB6_4;
$L__BB6_5:
	setp.eq.s32 	%p5, %r3, 0;
	@%p5 bra 	$L__BB6_14;
	and.b32  	%r11, %r23, 7;
	setp.lt.u32 	%p6, %r3, 8;
	@%p6 bra 	$L__BB6_8;
	add.s32 	%r29, %r35, %r2;
	mul.wide.s32 	%rd11, %r29, 4;
	add.s64 	%rd12, %rd1, %rd11;
	ld.global.f32 	%f18, [%rd12];
	cvt.f64.f32 	%fd67, %f18;
	sub.f64 	%fd68, %fd67, %fd1;
	fma.rn.f64 	%fd69, %fd68, %fd68, %fd114;
	ld.global.f32 	%f19, [%rd12+4];
	cvt.f64.f32 	%fd70, %f19;
	sub.f64 	%fd71, %fd70, %fd1;
	fma.rn.f64 	%fd72, %fd71, %fd71, %fd69;
	ld.global.f32 	%f20, [%rd12+8];
	cvt.f64.f32 	%fd73, %f20;
	sub.f64 	%fd74, %fd73, %fd1;
	fma.rn.f64 	%fd75, %fd74, %fd74, %fd72;
	ld.global.f32 	%f21, [%rd12+12];
	cvt.f64.f32 	%fd76, %f21;
	sub.f64 	%fd77, %fd76, %fd1;
	fma.rn.f64 	%fd78, %fd77, %fd77, %fd75;
	ld.global.f32 	%f22, [%rd12+16];
	cvt.f64.f32 	%fd79, %f22;
	sub.f64 	%fd80, %fd79, %fd1;
	fma.rn.f64 	%fd81, %fd80, %fd80, %fd78;
	ld.global.f32 	%f23, [%rd12+20];
	cvt.f64.f32 	%fd82, %f23;
	sub.f64 	%fd83, %fd82, %fd1;
	fma.rn.f64 	%fd84, %fd83, %fd83, %fd81;
	ld.global.f32 	%f24, [%rd12+24];
	cvt.f64.f32 	%fd85, %f24;
	sub.f64 	%fd86, %fd85, %fd1;
	fma.rn.f64 	%fd87, %fd86, %fd86, %fd84;
	ld.global.f32 	%f25, [%rd12+28];
	cvt.f64.f32 	%fd88, %f25;
	sub.f64 	%fd89, %fd88, %fd1;
	fma.rn.f64 	%fd114, %fd89, %fd89, %fd87;
	add.s32 	%r35, %r35, 8;
$L__BB6_8:
	setp.eq.s32 	%p7, %r11, 0;
	@%p7 bra 	$L__BB6_14;
	and.b32  	%r14, %r23, 3;
	setp.lt.u32 	%p8, %r11, 4;
	@%p8 bra 	$L__BB6_11;
	add.s32 	%r30, %r35, %r2;
	mul.wide.s32 	%rd13, %r30, 4;
	add.s64 	%rd14, %rd1, %rd13;
	ld.global.f32 	%f26, [%rd14];
	cvt.f64.f32 	%fd91, %f26;
	sub.f64 	%fd92, %fd91, %fd1;
	fma.rn.f64 	%fd93, %fd92, %fd92, %fd114;
	ld.global.f32 	%f27, [%rd14+4];
	cvt.f64.f32 	%fd94, %f27;
	sub.f64 	%fd95, %fd94, %fd1;
	fma.rn.f64 	%fd96, %fd95, %fd95, %fd93;
	ld.global.f32 	%f28, [%rd14+8];
	cvt.f64.f32 	%fd97, %f28;
	sub.f64 	%fd98, %fd97, %fd1;
	fma.rn.f64 	%fd99, %fd98, %fd98, %fd96;
	ld.global.f32 	%f29, [%rd14+12];
	cvt.f64.f32 	%fd100, %f29;
	sub.f64 	%fd101, %fd100, %fd1;
	fma.rn.f64 	%fd114, %fd101, %fd101, %fd99;
	add.s32 	%r35, %r35, 4;
$L__BB6_11:
	setp.eq.s32 	%p9, %r14, 0;
	@%p9 bra 	$L__BB6_14;
	add.s32 	%r38, %r35, %r2;
	neg.s32 	%r37, %r14;
$L__BB6_13:
	.pragma "nounroll";
	mul.wide.s32 	%rd15, %r38, 4;
	add.s64 	%rd16, %rd1, %rd15;
	ld.global.f32 	%f30, [%rd16];
	cvt.f64.f32 	%fd102, %f30;
	sub.f64 	%fd103, %fd102, %fd1;
	fma.rn.f64 	%fd114, %fd103, %fd103, %fd114;
	add.s32 	%r38, %r38, 1;
	add.s32 	%r37, %r37, 1;
	setp.ne.s32 	%p10, %r37, 0;
	@%p10 bra 	$L__BB6_13;
$L__BB6_14:
	add.s32 	%r31, %r23, -1;
	cvt.rn.f64.s32 	%fd104, %r31;
	div.rn.f64 	%fd105, %fd114, %fd104;
	cvt.rn.f32.f64 	%f31, %fd105;
	cvta.to.global.u64 	%rd17, %rd4;
	add.s64 	%rd19, %rd17, %rd7;
	st.global.f32 	[%rd19], %f31;
$L__BB6_15:
	ret;

}
	// .globl	_Z18compute_dispersionPKfS0_fPfi
.visible .entry _Z18compute_dispersionPKfS0_fPfi(
	.param .u64 .ptr .align 1 _Z18compute_dispersionPKfS0_fPfi_param_0,
	.param .u64 .ptr .align 1 _Z18compute_dispersionPKfS0_fPfi_param_1,
	.param .f32 _Z18compute_dispersionPKfS0_fPfi_param_2,
	.param .u64 .ptr .align 1 _Z18compute_dispersionPKfS0_fPfi_param_3,
	.param .u32 _Z18compute_dispersionPKfS0_fPfi_param_4
)
{
	.reg .pred 	%p<4>;
	.reg .b32 	%r<6>;
	.reg .b32 	%f<13>;
	.reg .b64 	%rd<11>;

	ld.param.u64 	%rd1, [_Z18compute_dispersionPKfS0_fPfi_param_0];
	ld.param.u64 	%rd2, [_Z18compute_dispersionPKfS0_fPfi_param_1];
	ld.param.f32 	%f1, [_Z18compute_dispersionPKfS0_fPfi_param_2];
	ld.param.u64 	%rd3, [_Z18compute_dispersionPKfS0_fPfi_param_3];
	ld.param.u32 	%r2, [_Z18compute_dispersionPKfS0_fPfi_param_4];
	mov.u32 	%r3, %ctaid.x;
	mov.u32 	%r4, %ntid.x;
	mov.u32 	%r5, %tid.x;
	mad.lo.s32 	%r1, %r3, %r4, %r5;
	setp.ge.s32 	%p1, %r1, %r2;
	@%p1 bra 	$L__BB7_2;
	cvta.to.global.u64 	%rd4, %rd1;
	cvta.to.global.u64 	%rd5, %rd2;
	cvta.to.global.u64 	%rd6, %rd3;
	mul.wide.s32 	%rd7, %r1, 4;
	add.s64 	%rd8, %rd4, %rd7;
	ld.global.f32 	%f2, [%rd8];
	add.s64 	%rd9, %rd5, %rd7;
	ld.global.f32 	%f3, [%rd9];
	mul.f32 	%f4, %f1, %f2;
	sub.f32 	%f5, %f3, %f4;
	mul.f32 	%f6, %f2, %f2;
	div.rn.f32 	%f7, %f5, %f6;
	abs.f32 	%f9, %f7;
	setp.nan.f32 	%p2, %f9, %f9;
	setp.lt.f32 	%p3, %f7, 0f3C23D70A;
	rcp.rn.f32 	%f10, %f7;
	selp.f32 	%f11, 0f42C80000, %f10, %p3;
	selp.f32 	%f12, 0f42C80000, %f11, %p2;
	add.s64 	%rd10, %rd6, %rd7;
	st.global.f32 	[%rd10], %f12;
$L__BB7_2:
	ret;

}


// ===== COMPILED SASS (sm_100) =====

	.target	sm_100

	.elftype	@"ET_EXEC"


//--------------------- .note.nv.tkinfo           --------------------------
	.section	.note.nv.tkinfo,"",@"SHT_NOTE"
	.sectionflags	@"SHF_NOTE_NV_TKINFO"
	.tkinfo
        /*0018*/ 	.word	0x00000002
        /*0030*/ 	.string	""
        /*0030*/ 	.string	"ptxas"
        /*0030*/ 	.string	"Cuda compilation tools, release 13.0, V13.0.88"
        /*0030*/ 	.string	"Build cuda_13.0.r13.0/compiler.36424714_0"
        /*0030*/ 	.string	"-arch sm_100 -m 64 "



//--------------------- .note.nv.cuinfo           --------------------------
	.section	.note.nv.cuinfo,"",@"SHT_NOTE"
	.sectionflags	@"SHF_NOTE_NV_CUINFO"
        /*0018*/ 	.short	0x0002
        /*001a*/ 	.short	0x0064
        /*001c*/ 	.short	0x0082
	.zero		2


//--------------------- .nv.info                  --------------------------
	.section	.nv.info,"",@"SHT_CUDA_INFO"
	.align	4


	//----- nvinfo : EIATTR_REGCOUNT
	.align		4
        /*0000*/ 	.byte	0x04, 0x2f
        /*0002*/ 	.short	(.L_1 - .L_0)
	.align		4
.L_0:
        /*0004*/ 	.word	index@(_Z6expGPUPfS_S_mm)
        /*0008*/ 	.word	0x00000016


	//----- nvinfo : EIATTR_FRAME_SIZE
	.align		4
.L_1:
        /*000c*/ 	.byte	0x04, 0x11
        /*000e*/ 	.short	(.L_3 - .L_2)
	.align		4
.L_2:
        /*0010*/ 	.word	index@($__internal_5_$__cuda_sm20_rem_u64)
        /*0014*/ 	.word	0x00000000


	//----- nvinfo : EIATTR_FRAME_SIZE
	.align		4
.L_3:
        /*0018*/ 	.byte	0x04, 0x11
        /*001a*/ 	.short	(.L_5 - .L_4)
	.align		4
.L_4:
        /*001c*/ 	.word	index@(_Z6expGPUPfS_S_mm)
        /*0020*/ 	.word	0x00000000


	//----- nvinfo : EIATTR_REGCOUNT
	.align		4
.L_5:
        /*0024*/ 	.byte	0x04, 0x2f
        /*0026*/ 	.short	(.L_7 - .L_6)
	.align		4
.L_6:
        /*0028*/ 	.word	index@(_Z9process2DPfS_S_S_ii)
        /*002c*/ 	.word	0x00000010


	//----- nvinfo : EIATTR_FRAME_SIZE
	.align		4
.L_7:
        /*0030*/ 	.byte	0x04, 0x11
        /*0032*/ 	.short	(.L_9 - .L_8)
	.align		4
.L_8:
        /*0034*/ 	.word	index@($__internal_4_$__cuda_sm3x_div_rn_noftz_f32_slowpath)
        /*0038*/ 	.word	0x00000000


	//----- nvinfo : EIATTR_FRAME_SIZE
	.align		4
.L_9:
        /*003c*/ 	.byte	0x04, 0x11
        /*003e*/ 	.short	(.L_11 - .L_10)
	.align		4
.L_10:
        /*0040*/ 	.word	index@(_Z9process2DPfS_S_S_ii)
        /*0044*/ 	.word	0x00000000


	//----- nvinfo : EIATTR_REGCOUNT
	.align		4
.L_11:
        /*0048*/ 	.byte	0x04, 0x2f
        /*004a*/ 	.short	(.L_13 - .L_12)
	.align		4
.L_12:
        /*004c*/ 	.word	index@(_Z11elementWisePfS_m)
        /*0050*/ 	.word	0x0000000a


	//----- nvinfo : EIATTR_FRAME_SIZE
	.align		4
.L_13:
        /*0054*/ 	.byte	0x04, 0x11
        /*0056*/ 	.short	(.L_15 - .L_14)
	.align		4
.L_14:
        /*0058*/ 	.word	index@(_Z11elementWisePfS_m)
        /*005c*/ 	.word	0x00000000


	//----- nvinfo : EIATTR_REGCOUNT
	.align		4
.L_15:
        /*0060*/ 	.byte	0x04, 0x2f
        /*0062*/ 	.short	(.L_17 - .L_16)
	.align		4
.L_16:
        /*0064*/ 	.word	index@(_Z14elementWiseSubPfm)
        /*0068*/ 	.word	0x00000008


	//----- nvinfo : EIATTR_FRAME_SIZE
	.align		4
.L_17:
        /*006c*/ 	.byte	0x04, 0x11
        /*006e*/ 	.short	(.L_19 - .L_18)
	.align		4
.L_18:
        /*0070*/ 	.word	index@(_Z14elementWiseSubPfm)
        /*0074*/ 	.word	0x00000000


	//----- nvinfo : EIATTR_REGCOUNT
	.align		4
.L_19:
        /*0078*/ 	.byte	0x04, 0x2f
        /*007a*/ 	.short	(.L_21 - .L_20)
	.align		4
.L_20:
        /*007c*/ 	.word	index@(_Z7final1DPfS_m)
        /*0080*/ 	.word	0x0000000a


	//----- nvinfo : EIATTR_FRAME_SIZE
	.align		4
.L_21:
        /*0084*/ 	.byte	0x04, 0x11
        /*0086*/ 	.short	(.L_23 - .L_22)
	.align		4
.L_22:
        /*0088*/ 	.word	index@(_Z7final1DPfS_m)
        /*008c*/ 	.word	0x00000000


	//----- nvinfo : EIATTR_REGCOUNT
	.align		4
.L_23:
        /*0090*/ 	.byte	0x04, 0x2f
        /*0092*/ 	.short	(.L_25 - .L_24)
	.align		4
.L_24:
        /*0094*/ 	.word	index@(_Z17compute_row_meansPKfPfii)
        /*0098*/ 	.word	0x0000001e


	//----- nvinfo : EIATTR_FRAME_SIZE
	.align		4
.L_25:
        /*009c*/ 	.byte	0x04, 0x11
        /*009e*/ 	.short	(.L_27 - .L_26)
	.align		4
.L_26:
        /*00a0*/ 	.word	index@($__internal_3_$__cuda_sm20_div_rn_f64_full)
        /*00a4*/ 	.word	0x00000000


	//----- nvinfo : EIATTR_FRAME_SIZE
	.align		4
.L_27:
        /*00a8*/ 	.byte	0x04, 0x11
        /*00aa*/ 	.short	(.L_29 - .L_28)
	.align		4
.L_28:
        /*00ac*/ 	.word	index@(_Z17compute_row_meansPKfPfii)
        /*00b0*/ 	.word	0x00000000


	//----- nvinfo : EIATTR_REGCOUNT
	.align		4
.L_29:
        /*00b4*/ 	.byte	0x04, 0x2f
        /*00b6*/ 	.short	(.L_31 - .L_30)
	.align		4
.L_30:
        /*00b8*/ 	.word	index@(_Z21compute_row_variancesPKfS0_Pfii)
        /*00bc*/ 	.word	0x00000020


	//----- nvinfo : EIATTR_FRAME_SIZE
	.align		4
.L_31:
        /*00c0*/ 	.byte	0x04, 0x11
        /*00c2*/ 	.short	(.L_33 - .L_32)
	.align		4
.L_32:
        /*00c4*/ 	.word	index@($__internal_2_$__cuda_sm20_div_rn_f64_full)
        /*00c8*/ 	.word	0x00000000


	//----- nvinfo : EIATTR_FRAME_SIZE
	.align		4
.L_33:
        /*00cc*/ 	.byte	0x04, 0x11
        /*00ce*/ 	.short	(.L_35 - .L_34)
	.align		4
.L_34:
        /*00d0*/ 	.word	index@(_Z21compute_row_variancesPKfS0_Pfii)
        /*00d4*/ 	.word	0x00000000


	//----- nvinfo : EIATTR_REGCOUNT
	.align		4
.L_35:
        /*00d8*/ 	.byte	0x04, 0x2f
        /*00da*/ 	.short	(.L_37 - .L_36)
	.align		4
.L_36:
        /*00dc*/ 	.word	index@(_Z18compute_dispersionPKfS0_fPfi)
        /*00e0*/ 	.word	0x00000010


	//----- nvinfo : EIATTR_FRAME_SIZE
	.align		4
.L_37:
        /*00e4*/ 	.byte	0x04, 0x11
        /*00e6*/ 	.short	(.L_39 - .L_38)
	.align		4
.L_38:
        /*00e8*/ 	.word	index@($__internal_1_$__cuda_sm3x_div_rn_noftz_f32_slowpath)
        /*00ec*/ 	.word	0x00000000


	//----- nvinfo : EIATTR_FRAME_SIZE
	.align		4
.L_39:
        /*00f0*/ 	.byte	0x04, 0x11
        /*00f2*/ 	.short	(.L_41 - .L_40)
	.align		4
.L_40:
        /*00f4*/ 	.word	index@($__internal_0_$__cuda_sm20_rcp_rn_f32_slowpath)
        /*00f8*/ 	.word	0x00000000


	//----- nvinfo : EIATTR_FRAME_SIZE
	.align		4
.L_41:
        /*00fc*/ 	.byte	0x04, 0x11
        /*00fe*/ 	.short	(.L_43 - .L_42)
	.align		4
.L_42:
        /*0100*/ 	.word	index@(_Z18compute_dispersionPKfS0_fPfi)
        /*0104*/ 	.word	0x00000000


	//----- nvinfo : EIATTR_MIN_STACK_SIZE
	.align		4
.L_43:
        /*0108*/ 	.byte	0x04, 0x12
        /*010a*/ 	.short	(.L_45 - .L_44)
	.align		4
.L_44:
        /*010c*/ 	.word	index@(_Z18compute_dispersionPKfS0_fPfi)
        /*0110*/ 	.word	0x00000000


	//----- nvinfo : EIATTR_MIN_STACK_SIZE
	.align		4
.L_45:
        /*0114*/ 	.byte	0x04, 0x12
        /*0116*/ 	.short	(.L_47 - .L_46)
	.align		4
.L_46:
        /*0118*/ 	.word	index@(_Z21compute_row_variancesPKfS0_Pfii)
        /*011c*/ 	.word	0x00000000


	//----- nvinfo : EIATTR_MIN_STACK_SIZE
	.align		4
.L_47:
        /*0120*/ 	.byte	0x04, 0x12
        /*0122*/ 	.short	(.L_49 - .L_48)
	.align		4
.L_48:
        /*0124*/ 	.word	index@(_Z17compute_row_meansPKfPfii)
        /*0128*/ 	.word	0x00000000


	//----- nvinfo : EIATTR_MIN_STACK_SIZE
	.align		4
.L_49:
        /*012c*/ 	.byte	0x04, 0x12
        /*012e*/ 	.short	(.L_51 - .L_50)
	.align		4
.L_50:
        /*0130*/ 	.word	index@(_Z7final1DPfS_m)
        /*0134*/ 	.word	0x00000000


	//----- nvinfo : EIATTR_MIN_STACK_SIZE
	.align		4
.L_51:
        /*0138*/ 	.byte	0x04, 0x12
        /*013a*/ 	.short	(.L_53 - .L_52)
	.align		4
.L_52:
        /*013c*/ 	.word	index@(_Z14elementWiseSubPfm)
        /*0140*/ 	.word	0x00000000


	//----- nvinfo : EIATTR_MIN_STACK_SIZE
	.align		4
.L_53:
        /*0144*/ 	.byte	0x04, 0x12
        /*0146*/ 	.short	(.L_55 - .L_54)
	.align		4
.L_54:
        /*0148*/ 	.word	index@(_Z11elementWisePfS_m)
        /*014c*/ 	.word	0x00000000


	//----- nvinfo : EIATTR_MIN_STACK_SIZE
	.align		4
.L_55:
        /*0150*/ 	.byte	0x04, 0x12
        /*0152*/ 	.short	(.L_57 - .L_56)
	.align		4
.L_56:
        /*0154*/ 	.word	index@(_Z9process2DPfS_S_S_ii)
        /*0158*/ 	.word	0x00000000


	//----- nvinfo : EIATTR_MIN_STACK_SIZE
	.align		4
.L_57:
        /*015c*/ 	.byte	0x04, 0x12
        /*015e*/ 	.short	(.L_59 - .L_58)
	.align		4
.L_58:
        /*0160*/ 	.word	index@(_Z6expGPUPfS_S_mm)
        /*0164*/ 	.word	0x00000000
.L_59:


//--------------------- .nv.compat                --------------------------
	.section	.nv.compat,"",@"SHT_CUDA_COMPAT_INFO"
	.align	4
        /*0000*/ 	.byte	0x02, 0x09, 0x00, 0x00, 0x02, 0x02, 0x01, 0x00, 0x02, 0x05, 0x05, 0x00, 0x03, 0x07, 0x01, 0x01
        /*0010*/ 	.byte	0x02, 0x03, 0x00, 0x00, 0x02, 0x06, 0x01, 0x00, 0x04, 0x0b, 0x08, 0x00, 0x01, 0x00, 0x00, 0x00
        /*0020*/ 	.byte	0x00, 0x00, 0x00, 0x00


//--------------------- .nv.info._Z18compute_dispersionPKfS0_fPfi --------------------------
	.section	.nv.info._Z18compute_dispersionPKfS0_fPfi,"",@"SHT_CUDA_INFO"
	.sectionflags	@""
	.align	4


	//----- nvinfo : EIATTR_CUDA_API_VERSION
	.align		4
        /*0000*/ 	.byte	0x04, 0x37
        /*0002*/ 	.short	(.L_61 - .L_60)
.L_60:
        /*0004*/ 	.word	0x00000082


	//----- nvinfo : EIATTR_KPARAM_INFO
	.align		4
.L_61:
        /*0008*/ 	.byte	0x04, 0x17
        /*000a*/ 	.short	(.L_63 - .L_62)
.L_62:
        /*000c*/ 	.word	0x00000000
        /*0010*/ 	.short	0x0004
        /*0012*/ 	.short	0x0020
        /*0014*/ 	.byte	0x00, 0xf0, 0x11, 0x00


	//----- nvinfo : EIATTR_KPARAM_INFO
	.align		4
.L_63:
        /*0018*/ 	.byte	0x04, 0x17
        /*001a*/ 	.short	(.L_65 - .L_64)
.L_64:
        /*001c*/ 	.word	0x00000000
        /*0020*/ 	.short	0x0003
        /*0022*/ 	.short	0x0018
        /*0024*/ 	.byte	0x00, 0xf5, 0x21, 0x00


	//----- nvinfo : EIATTR_KPARAM_INFO
	.align		4
.L_65:
        /*0028*/ 	.byte	0x04, 0x17
        /*002a*/ 	.short	(.L_67 - .L_66)
.L_66:
        /*002c*/ 	.word	0x00000000
        /*0030*/ 	.short	0x0002
        /*0032*/ 	.short	0x0010
        /*0034*/ 	.byte	0x00, 0xf0, 0x11, 0x00


	//----- nvinfo : EIATTR_KPARAM_INFO
	.align		4
.L_67:
        /*0038*/ 	.byte	0x04, 0x17
        /*003a*/ 	.short	(.L_69 - .L_68)
.L_68:
        /*003c*/ 	.word	0x00000000
        /*0040*/ 	.short	0x0001
        /*0042*/ 	.short	0x0008
        /*0044*/ 	.byte	0x00, 0xf5, 0x21, 0x00


	//----- nvinfo : EIATTR_KPARAM_INFO
	.align		4
.L_69:
        /*0048*/ 	.byte	0x04, 0x17
        /*004a*/ 	.short	(.L_71 - .L_70)
.L_70:
        /*004c*/ 	.word	0x00000000
        /*0050*/ 	.short	0x0000
        /*0052*/ 	.short	0x0000
        /*0054*/ 	.byte	0x00, 0xf5, 0x21, 0x00


	//----- nvinfo : EIATTR_SPARSE_MMA_MASK
	.align		4
.L_71:
        /*0058*/ 	.byte	0x03, 0x50
        /*005a*/ 	.short	0x0000


	//----- nvinfo : EIATTR_MAXREG_COUNT
	.align		4
        /*005c*/ 	.byte	0x03, 0x1b
        /*005e*/ 	.short	0x00ff


	//----- nvinfo : EIATTR_MERCURY_ISA_VERSION
	.align		4
        /*0060*/ 	.byte	0x03, 0x5f
        /*0062*/ 	.short	0x0101


	//----- nvinfo : EIATTR_VRC_CTA_INIT_COUNT
	.align		4
        /*0064*/ 	.byte	0x02, 0x4a
	.zero		1
	.zero		1


	//----- nvinfo : EIATTR_EXIT_INSTR_OFFSETS
	.align		4
        /*0068*/ 	.byte	0x04, 0x1c
        /*006a*/ 	.short	(.L_73 - .L_72)


	//   ....[0]....
.L_72:
        /*006c*/ 	.word	0x00000070


	//   ....[1]....
        /*0070*/ 	.word	0x00000340


	//----- nvinfo : EIATTR_CRS_STACK_SIZE
	.align		4
.L_73:
        /*0074*/ 	.byte	0x04, 0x1e
        /*0076*/ 	.short	(.L_75 - .L_74)
.L_74:
        /*0078*/ 	.word	0x00000000


	//----- nvinfo : EIATTR_CBANK_PARAM_SIZE
	.align		4
.L_75:
        /*007c*/ 	.byte	0x03, 0x19
        /*007e*/ 	.short	0x0024


	//----- nvinfo : EIATTR_PARAM_CBANK
	.align		4
        /*0080*/ 	.byte	0x04, 0x0a
        /*0082*/ 	.short	(.L_77 - .L_76)
	.align		4
.L_76:
        /*0084*/ 	.word	index@(.nv.constant0._Z18compute_dispersionPKfS0_fPfi)
        /*0088*/ 	.short	0x0380
        /*008a*/ 	.short	0x0024


	//----- nvinfo : EIATTR_SW_WAR
	.align		4
.L_77:
        /*008c*/ 	.byte	0x04, 0x36
        /*008e*/ 	.short	(.L_79 - .L_78)
.L_78:
        /*0090*/ 	.word	0x00000008
.L_79:


//--------------------- .nv.info._Z21compute_row_variancesPKfS0_Pfii --------------------------
	.section	.nv.info._Z21compute_row_variancesPKfS0_Pfii,"",@"SHT_CUDA_INFO"
	.sectionflags	@""
	.align	4


	//----- nvinfo : EIATTR_CUDA_API_VERSION
	.align		4
        /*0000*/ 	.byte	0x04, 0x37
        /*0002*/ 	.short	(.L_81 - .L_80)
.L_80:
        /*0004*/ 	.word	0x00000082


	//----- nvinfo : EIATTR_KPARAM_INFO
	.align		4
.L_81:
        /*0008*/ 	.byte	0x04, 0x17
        /*000a*/ 	.short	(.L_83 - .L_82)
.L_82:
        /*000c*/ 	.word	0x00000000
        /*0010*/ 	.short	0x0004
        /*0012*/ 	.short	0x001c
        /*0014*/ 	.byte	0x00, 0xf0, 0x11, 0x00


	//----- nvinfo : EIATTR_KPARAM_INFO
	.align		4
.L_83:
        /*0018*/ 	.byte	0x04, 0x17
        /*001a*/ 	.short	(.L_85 - .L_84)
.L_84:
        /*001c*/ 	.word	0x00000000
        /*0020*/ 	.short	0x0003
        /*0022*/ 	.short	0x0018
        /*0024*/ 	.byte	0x00, 0xf0, 0x11, 0x00


	//----- nvinfo : EIATTR_KPARAM_INFO
	.align		4
.L_85:
        /*0028*/ 	.byte	0x04, 0x17
        /*002a*/ 	.short	(.L_87 - .L_86)
.L_86:
        /*002c*/ 	.word	0x00000000
        /*0030*/ 	.short	0x0002
        /*0032*/ 	.short	0x0010
        /*0034*/ 	.byte	0x00, 0xf5, 0x21, 0x00


	//----- nvinfo : EIATTR_KPARAM_INFO
	.align		4
.L_87:
        /*0038*/ 	.byte	0x04, 0x17
        /*003a*/ 	.short	(.L_89 - .L_88)
.L_88:
        /*003c*/ 	.word	0x00000000
        /*0040*/ 	.short	0x0001
        /*0042*/ 	.short	0x0008
        /*0044*/ 	.byte	0x00, 0xf5, 0x21, 0x00


	//----- nvinfo : EIATTR_KPARAM_INFO
	.align		4
.L_89:
        /*0048*/ 	.byte	0x04, 0x17
        /*004a*/ 	.short	(.L_91 - .L_90)
.L_90:
        /*004c*/ 	.word	0x00000000
        /*0050*/ 	.short	0x0000
        /*0052*/ 	.short	0x0000
        /*0054*/ 	.byte	0x00, 0xf5, 0x21, 0x00


	//----- nvinfo : EIATTR_SPARSE_MMA_MASK
	.align		4
.L_91:
        /*0058*/ 	.byte	0x03, 0x50
        /*005a*/ 	.short	0x0000


	//----- nvinfo : EIATTR_MAXREG_COUNT
	.align		4
        /*005c*/ 	.byte	0x03, 0x1b
        /*005e*/ 	.short	0x00ff


	//----- nvinfo : EIATTR_MERCURY_ISA_VERSION
	.align		4
        /*0060*/ 	.byte	0x03, 0x5f
        /*0062*/ 	.short	0x0101


	//----- nvinfo : EIATTR_VRC_CTA_INIT_COUNT
	.align		4
        /*0064*/ 	.byte	0x02, 0x4a
	.zero		1
	.zero		1


	//----- nvinfo : EIATTR_EXIT_INSTR_OFFSETS
	.align		4
        /*0068*/ 	.byte	0x04, 0x1c
        /*006a*/ 	.short	(.L_93 - .L_92)


	//   ....[0]....
.L_92:
        /*006c*/ 	.word	0x00000070


	//   ....[1]....
        /*0070*/ 	.word	0x00000cf0


	//----- nvinfo : EIATTR_CRS_STACK_SIZE
	.align		4
.L_93:
        /*0074*/ 	.byte	0x04, 0x1e
        /*0076*/ 	.short	(.L_95 - .L_94)
.L_94:
        /*0078*/ 	.word	0x00000000


	//----- nvinfo : EIATTR_CBANK_PARAM_SIZE
	.align		4
.L_95:
        /*007c*/ 	.byte	0x03, 0x19
        /*007e*/ 	.short	0x0020


	//----- nvinfo : EIATTR_PARAM_CBANK
	.align		4
        /*0080*/ 	.byte	0x04, 0x0a
        /*0082*/ 	.short	(.L_97 - .L_96)
	.align		4
.L_96:
        /*0084*/ 	.word	index@(.nv.constant0._Z21compute_row_variancesPKfS0_Pfii)
        /*0088*/ 	.short	0x0380
        /*008a*/ 	.short	0x0020


	//----- nvinfo : EIATTR_SW_WAR
	.align		4
.L_97:
        /*008c*/ 	.byte	0x04, 0x36
        /*008e*/ 	.short	(.L_99 - .L_98)
.L_98:
        /*0090*/ 	.word	0x00000008
.L_99:


//--------------------- .nv.info._Z17compute_row_meansPKfPfii --------------------------
	.section	.nv.info._Z17compute_row_meansPKfPfii,"",@"SHT_CUDA_INFO"
	.sectionflags	@""
	.align	4


	//----- nvinfo : EIATTR_CUDA_API_VERSION
	.align		4
        /*0000*/ 	.byte	0x04, 0x37
        /*0002*/ 	.short	(.L_101 - .L_100)
.L_100:
        /*0004*/ 	.word	0x00000082


	//----- nvinfo : EIATTR_KPARAM_INFO
	.align		4
.L_101:
        /*0008*/ 	.byte	0x04, 0x17
        /*000a*/ 	.short	(.L_103 - .L_102)
.L_102:
        /*000c*/ 	.word	0x00000000
        /*0010*/ 	.short	0x0003
        /*0012*/ 	.short	0x0014
        /*0014*/ 	.byte	0x00, 0xf0, 0x11, 0x00


	//----- nvinfo : EIATTR_KPARAM_INFO
	.align		4
.L_103:
        /*0018*/ 	.byte	0x04, 0x17
        /*001a*/ 	.short	(.L_105 - .L_104)
.L_104:
        /*001c*/ 	.word	0x00000000
        /*0020*/ 	.short	0x0002
        /*0022*/ 	.short	0x0010
        /*0024*/ 	.byte	0x00, 0xf0, 0x11, 0x00


	//----- nvinfo : EIATTR_KPARAM_INFO
	.align		4
.L_105:
        /*0028*/ 	.byte	0x04, 0x17
        /*002a*/ 	.short	(.L_107 - .L_106)
.L_106:
        /*002c*/ 	.word	0x00000000
        /*0030*/ 	.short	0x0001
        /*0032*/ 	.short	0x0008
        /*0034*/ 	.byte	0x00, 0xf5, 0x21, 0x00


	//----- nvinfo : EIATTR_KPARAM_INFO
	.align		4
.L_107:
        /*0038*/ 	.byte	0x04, 0x17
        /*003a*/ 	.short	(.L_109 - .L_108)
.L_108:
        /*003c*/ 	.word	0x00000000
        /*0040*/ 	.short	0x0000
        /*0042*/ 	.short	0x0000
        /*0044*/ 	.byte	0x00, 0xf5, 0x21, 0x00


	//----- nvinfo : EIATTR_SPARSE_MMA_MASK
	.align		4
.L_109:
        /*0048*/ 	.byte	0x03, 0x50
        /*004a*/ 	.short	0x0000


	//----- nvinfo : EIATTR_MAXREG_COUNT
	.align		4
        /*004c*/ 	.byte	0x03, 0x1b
        /*004e*/ 	.short	0x00ff


	//----- nvinfo : EIATTR_MERCURY_ISA_VERSION
	.align		4
        /*0050*/ 	.byte	0x03, 0x5f
        /*0052*/ 	.short	0x0101


	//----- nvinfo : EIATTR_VRC_CTA_INIT_COUNT
	.align		4
        /*0054*/ 	.byte	0x02, 0x4a
	.zero		1
	.zero		1


	//----- nvinfo : EIATTR_EXIT_INSTR_OFFSETS
	.align		4
        /*0058*/ 	.byte	0x04, 0x1c
        /*005a*/ 	.short	(.L_111 - .L_110)


	//   ....[0]....
.L_110:
        /*005c*/ 	.word	0x00000070


	//   ....[1]....
        /*0060*/ 	.word	0x00000ad0


	//----- nvinfo : EIATTR_CRS_STACK_SIZE
	.align		4
.L_111:
        /*0064*/ 	.byte	0x04, 0x1e
        /*0066*/ 	.short	(.L_113 - .L_112)
.L_112:
        /*0068*/ 	.word	0x00000000


	//----- nvinfo : EIATTR_CBANK_PARAM_SIZE
	.align		4
.L_113:
        /*006c*/ 	.byte	0x03, 0x19
        /*006e*/ 	.short	0x0018


	//----- nvinfo : EIATTR_PARAM_CBANK
	.align		4
        /*0070*/ 	.byte	0x04, 0x0a
        /*0072*/ 	.short	(.L_115 - .L_114)
	.align		4
.L_114:
        /*0074*/ 	.word	index@(.nv.constant0._Z17compute_row_meansPKfPfii)
        /*0078*/ 	.short	0x0380
        /*007a*/ 	.short	0x0018


	//----- nvinfo : EIATTR_SW_WAR
	.align		4
.L_115:
        /*007c*/ 	.byte	0x04, 0x36
        /*007e*/ 	.short	(.L_117 - .L_116)
.L_116:
        /*0080*/ 	.word	0x00000008
.L_117:


//--------------------- .nv.info._Z7final1DPfS_m  --------------------------
	.section	.nv.info._Z7final1DPfS_m,"",@"SHT_CUDA_INFO"
	.sectionflags	@""
	.align	4


	//----- nvinfo : EIATTR_CUDA_API_VERSION
	.align		4
        /*0000*/ 	.byte	0x04, 0x37
        /*0002*/ 	.short	(.L_119 - .L_118)
.L_118:
        /*0004*/ 	.word	0x00000082


	//----- nvinfo : EIATTR_KPARAM_INFO
	.align		4
.L_119:
        /*0008*/ 	.byte	0x04, 0x17
        /*000a*/ 	.short	(.L_121 - .L_120)
.L_120:
        /*000c*/ 	.word	0x00000000
        /*0010*/ 	.short	0x0002
        /*0012*/ 	.short	0x0010
        /*0014*/ 	.byte	0x00, 0xf0, 0x21, 0x00


	//----- nvinfo : EIATTR_KPARAM_INFO
	.align		4
.L_121:
        /*0018*/ 	.byte	0x04, 0x17
        /*001a*/ 	.short	(.L_123 - .L_122)
.L_122:
        /*001c*/ 	.word	0x00000000
        /*0020*/ 	.short	0x0001
        /*0022*/ 	.short	0x0008
        /*0024*/ 	.byte	0x00, 0xf5, 0x21, 0x00


	//----- nvinfo : EIATTR_KPARAM_INFO
	.align		4
.L_123:
        /*0028*/ 	.byte	0x04, 0x17
        /*002a*/ 	.short	(.L_125 - .L_124)
.L_124:
        /*002c*/ 	.word	0x00000000
        /*0030*/ 	.short	0x0000
        /*0032*/ 	.short	0x0000
        /*0034*/ 	.byte	0x00, 0xf5, 0x21, 0x00


	//----- nvinfo : EIATTR_SPARSE_MMA_MASK
	.align		4
.L_125:
        /*0038*/ 	.byte	0x03, 0x50
        /*003a*/ 	.short	0x0000


	//----- nvinfo : EIATTR_MAXREG_COUNT
	.align		4
        /*003c*/ 	.byte	0x03, 0x1b
        /*003e*/ 	.short	0x00ff


	//----- nvinfo : EIATTR_MERCURY_ISA_VERSION
	.align		4
        /*0040*/ 	.byte	0x03, 0x5f
        /*0042*/ 	.short	0x0101


	//----- nvinfo : EIATTR_VRC_CTA_INIT_COUNT
	.align		4
        /*0044*/ 	.byte	0x02, 0x4a
	.zero		1
	.zero		1


	//----- nvinfo : EIATTR_EXIT_INSTR_OFFSETS
	.align		4
        /*0048*/ 	.byte	0x04, 0x1c
        /*004a*/ 	.short	(.L_127 - .L_126)


	//   ....[0]....
.L_126:
        /*004c*/ 	.word	0x00000090


	//   ....[1]....
        /*0050*/ 	.word	0x00000160


	//----- nvinfo : EIATTR_CBANK_PARAM_SIZE
	.align		4
.L_127:
        /*0054*/ 	.byte	0x03, 0x19
        /*0056*/ 	.short	0x0018


	//----- nvinfo : EIATTR_PARAM_CBANK
	.align		4
        /*0058*/ 	.byte	0x04, 0x0a
        /*005a*/ 	.short	(.L_129 - .L_128)
	.align		4
.L_128:
        /*005c*/ 	.word	index@(.nv.constant0._Z7final1DPfS_m)
        /*0060*/ 	.short	0x0380
        /*0062*/ 	.short	0x0018


	//----- nvinfo : EIATTR_SW_WAR
	.align		4
.L_129:
        /*0064*/ 	.byte	0x04, 0x36
        /*0066*/ 	.short	(.L_131 - .L_130)
.L_130:
        /*0068*/ 	.word	0x00000008
.L_131:


//--------------------- .nv.info._Z14elementWiseSubPfm --------------------------
	.section	.nv.info._Z14elementWiseSubPfm,"",@"SHT_CUDA_INFO"
	.sectionflags	@""
	.align	4


	//----- nvinfo : EIATTR_CUDA_API_VERSION
	.align		4
        /*0000*/ 	.byte	0x04, 0x37
        /*0002*/ 	.short	(.L_133 - .L_132)
.L_132:
        /*0004*/ 	.word	0x00000082


	//----- nvinfo : EIATTR_KPARAM_INFO
	.align		4
.L_133:
        /*0008*/ 	.byte	0x04, 0x17
        /*000a*/ 	.short	(.L_135 - .L_134)
.L_134:
        /*000c*/ 	.word	0x00000000
        /*0010*/ 	.short	0x0001
        /*0012*/ 	.short	0x0008
        /*0014*/ 	.byte	0x00, 0xf0, 0x21, 0x00


	//----- nvinfo : EIATTR_KPARAM_INFO
	.align		4
.L_135:
        /*0018*/ 	.byte	0x04, 0x17
        /*001a*/ 	.short	(.L_137 - .L_136)
.L_136:
        /*001c*/ 	.word	0x00000000
        /*0020*/ 	.short	0x0000
        /*0022*/ 	.short	0x0000
        /*0024*/ 	.byte	0x00, 0xf5, 0x21, 0x00


	//----- nvinfo : EIATTR_SPARSE_MMA_MASK
	.align		4
.L_137:
        /*0028*/ 	.byte	0x03, 0x50
        /*002a*/ 	.short	0x0000


	//----- nvinfo : EIATTR_MAXREG_COUNT
	.align		4
        /*002c*/ 	.byte	0x03, 0x1b
        /*002e*/ 	.short	0x00ff


	//----- nvinfo : EIATTR_MERCURY_ISA_VERSION
	.align		4
        /*0030*/ 	.byte	0x03, 0x5f
        /*0032*/ 	.short	0x0101


	//----- nvinfo : EIATTR_VRC_CTA_INIT_COUNT
	.align		4
        /*0034*/ 	.byte	0x02, 0x4a
	.zero		1
	.zero		1


	//----- nvinfo : EIATTR_EXIT_INSTR_OFFSETS
	.align		4
        /*0038*/ 	.byte	0x04, 0x1c
        /*003a*/ 	.short	(.L_139 - .L_138)


	//   ....[0]....
.L_138:
        /*003c*/ 	.word	0x00000090


	//   ....[1]....
        /*0040*/ 	.word	0x00000110


	//----- nvinfo : EIATTR_CBANK_PARAM_SIZE
	.align		4
.L_139:
        /*0044*/ 	.byte	0x03, 0x19
        /*0046*/ 	.short	0x0010


	//----- nvinfo : EIATTR_PARAM_CBANK
	.align		4
        /*0048*/ 	.byte	0x04, 0x0a
        /*004a*/ 	.short	(.L_141 - .L_140)
	.align		4
.L_140:
        /*004c*/ 	.word	index@(.nv.constant0._Z14elementWiseSubPfm)
        /*0050*/ 	.short	0x0380
        /*0052*/ 	.short	0x0010


	//----- nvinfo : EIATTR_SW_WAR
	.align		4
.L_141:
        /*0054*/ 	.byte	0x04, 0x36
        /*0056*/ 	.short	(.L_143 - .L_142)
.L_142:
        /*0058*/ 	.word	0x00000008
.L_143:


//--------------------- .nv.info._Z11elementWisePfS_m --------------------------
	.section	.nv.info._Z11elementWisePfS_m,"",@"SHT_CUDA_INFO"
	.sectionflags	@""
	.align	4


	//----- nvinfo : EIATTR_CUDA_API_VERSION
	.align		4
        /*0000*/ 	.byte	0x04, 0x37
        /*0002*/ 	.short	(.L_145 - .L_144)
.L_144:
        /*0004*/ 	.word	0x00000082


	//----- nvinfo : EIATTR_KPARAM_INFO
	.align		4
.L_145:
        /*0008*/ 	.byte	0x04, 0x17
        /*000a*/ 	.short	(.L_147 - .L_146)
.L_146:
        /*000c*/ 	.word	0x00000000
        /*0010*/ 	.short	0x0002
        /*0012*/ 	.short	0x0010
        /*0014*/ 	.byte	0x00, 0xf0, 0x21, 0x00


	//----- nvinfo : EIATTR_KPARAM_INFO
	.align		4
.L_147:
        /*0018*/ 	.byte	0x04, 0x17
        /*001a*/ 	.short	(.L_149 - .L_148)
.L_148:
        /*001c*/ 	.word	0x00000000
        /*0020*/ 	.short	0x0001
        /*0022*/ 	.short	0x0008
        /*0024*/ 	.byte	0x00, 0xf5, 0x21, 0x00


	//----- nvinfo : EIATTR_KPARAM_INFO
	.align		4
.L_149:
        /*0028*/ 	.byte	0x04, 0x17
        /*002a*/ 	.short	(.L_151 - .L_150)
.L_150:
        /*002c*/ 	.word	0x00000000
        /*0030*/ 	.short	0x0000
        /*0032*/ 	.short	0x0000
        /*0034*/ 	.byte	0x00, 0xf5, 0x21, 0x00


	//----- nvinfo : EIATTR_SPARSE_MMA_MASK
	.align		4
.L_151:
        /*0038*/ 	.byte	0x03, 0x50
        /*003a*/ 	.short	0x0000


	//----- nvinfo : EIATTR_MAXREG_COUNT
	.align		4
        /*003c*/ 	.byte	0x03, 0x1b
        /*003e*/ 	.short	0x00ff


	//----- nvinfo : EIATTR_MERCURY_ISA_VERSION
	.align		4
        /*0040*/ 	.byte	0x03, 0x5f
        /*0042*/ 	.short	0x0101


	//----- nvinfo : EIATTR_VRC_CTA_INIT_COUNT
	.align		4
        /*0044*/ 	.byte	0x02, 0x4a
	.zero		1
	.zero		1


	//----- nvinfo : EIATTR_EXIT_INSTR_OFFSETS
	.align		4
        /*0048*/ 	.byte	0x04, 0x1c
        /*004a*/ 	.short	(.L_153 - .L_152)


	//   ....[0]....
.L_152:
        /*004c*/ 	.word	0x00000090


	//   ....[1]....
        /*0050*/ 	.word	0x00000160


	//----- nvinfo : EIATTR_CBANK_PARAM_SIZE
	.align		4
.L_153:
        /*0054*/ 	.byte	0x03, 0x19
        /*0056*/ 	.short	0x0018


	//----- nvinfo : EIATTR_PARAM_CBANK
	.align		4
        /*0058*/ 	.byte	0x04, 0x0a
        /*005a*/ 	.short	(.L_155 - .L_154)
	.align		4
.L_154:
        /*005c*/ 	.word	index@(.nv.constant0._Z11elementWisePfS_m)
        /*0060*/ 	.short	0x0380
        /*0062*/ 	.short	0x0018


	//----- nvinfo : EIATTR_SW_WAR
	.align		4
.L_155:
        /*0064*/ 	.byte	0x04, 0x36
        /*0066*/ 	.short	(.L_157 - .L_156)
.L_156:
        /*0068*/ 	.word	0x00000008
.L_157:


//--------------------- .nv.info._Z9process2DPfS_S_S_ii --------------------------
	.section	.nv.info._Z9process2DPfS_S_S_ii,"",@"SHT_CUDA_INFO"
	.sectionflags	@""
	.align	4


	//----- nvinfo : EIATTR_CUDA_API_VERSION
	.align		4
        /*0000*/ 	.byte	0x04, 0x37
        /*0002*/ 	.short	(.L_159 - .L_158)
.L_158:
        /*0004*/ 	.word	0x00000082


	//----- nvinfo : EIATTR_KPARAM_INFO
	.align		4
.L_159:
        /*0008*/ 	.byte	0x04, 0x17
        /*000a*/ 	.short	(.L_161 - .L_160)
.L_160:
        /*000c*/ 	.word	0x00000000
        /*0010*/ 	.short	0x0005
        /*0012*/ 	.short	0x0024
        /*0014*/ 	.byte	0x00, 0xf0, 0x11, 0x00


	//----- nvinfo : EIATTR_KPARAM_INFO
	.align		4
.L_161:
        /*0018*/ 	.byte	0x04, 0x17
        /*001a*/ 	.short	(.L_163 - .L_162)
.L_162:
        /*001c*/ 	.word	0x00000000
        /*0020*/ 	.short	0x0004
        /*0022*/ 	.short	0x0020
        /*0024*/ 	.byte	0x00, 0xf0, 0x11, 0x00


	//----- nvinfo : EIATTR_KPARAM_INFO
	.align		4
.L_163:
        /*0028*/ 	.byte	0x04, 0x17
        /*002a*/ 	.short	(.L_165 - .L_164)
.L_164:
        /*002c*/ 	.word	0x00000000
        /*0030*/ 	.short	0x0003
        /*0032*/ 	.short	0x0018
        /*0034*/ 	.byte	0x00, 0xf5, 0x21, 0x00


	//----- nvinfo : EIATTR_KPARAM_INFO
	.align		4
.L_165:
        /*0038*/ 	.byte	0x04, 0x17
        /*003a*/ 	.short	(.L_167 - .L_166)
.L_166:
        /*003c*/ 	.word	0x00000000
        /*0040*/ 	.short	0x0002
        /*0042*/ 	.short	0x0010
        /*0044*/ 	.byte	0x00, 0xf5, 0x21, 0x00


	//----- nvinfo : EIATTR_KPARAM_INFO
	.align		4
.L_167:
        /*0048*/ 	.byte	0x04, 0x17
        /*004a*/ 	.short	(.L_169 - .L_168)
.L_168:
        /*004c*/ 	.word	0x00000000
        /*0050*/ 	.short	0x0001
        /*0052*/ 	.short	0x0008
        /*0054*/ 	.byte	0x00, 0xf5, 0x21, 0x00


	//----- nvinfo : EIATTR_KPARAM_INFO
	.align		4
.L_169:
        /*0058*/ 	.byte	0x04, 0x17
        /*005a*/ 	.short	(.L_171 - .L_170)
.L_170:
        /*005c*/ 	.word	0x00000000
        /*0060*/ 	.short	0x0000
        /*0062*/ 	.short	0x0000
        /*0064*/ 	.byte	0x00, 0xf5, 0x21, 0x00


	//----- nvinfo : EIATTR_SPARSE_MMA_MASK
	.align		4
.L_171:
        /*0068*/ 	.byte	0x03, 0x50
        /*006a*/ 	.short	0x0000


	//----- nvinfo : EIATTR_MAXREG_COUNT
	.align		4
        /*006c*/ 	.byte	0x03, 0x1b
        /*006e*/ 	.short	0x00ff


	//----- nvinfo : EIATTR_MERCURY_ISA_VERSION
	.align		4
        /*0070*/ 	.byte	0x03, 0x5f
        /*0072*/ 	.short	0x0101


	//----- nvinfo : EIATTR_VRC_CTA_INIT_COUNT
	.align		4
        /*0074*/ 	.byte	0x02, 0x4a
	.zero		1
	.zero		1


	//----- nvinfo : EIATTR_EXIT_INSTR_OFFSETS
	.align		4
        /*0078*/ 	.byte	0x04, 0x1c
        /*007a*/ 	.short	(.L_173 - .L_172)


	//   ....[0]....
.L_172:
        /*007c*/ 	.word	0x000000c0


	//   ....[1]....
        /*0080*/ 	.word	0x000002a0


	//----- nvinfo : EIATTR_CRS_STACK_SIZE
	.align		4
.L_173:
        /*0084*/ 	.byte	0x04, 0x1e
        /*0086*/ 	.short	(.L_175 - .L_174)
.L_174:
        /*0088*/ 	.word	0x00000000


	//----- nvinfo : EIATTR_CBANK_PARAM_SIZE
	.align		4
.L_175:
        /*008c*/ 	.byte	0x03, 0x19
        /*008e*/ 	.short	0x0028


	//----- nvinfo : EIATTR_PARAM_CBANK
	.align		4
        /*0090*/ 	.byte	0x04, 0x0a
        /*0092*/ 	.short	(.L_177 - .L_176)
	.align		4
.L_176:
        /*0094*/ 	.word	index@(.nv.constant0._Z9process2DPfS_S_S_ii)
        /*0098*/ 	.short	0x0380
        /*009a*/ 	.short	0x0028


	//----- nvinfo : EIATTR_SW_WAR
	.align		4
.L_177:
        /*009c*/ 	.byte	0x04, 0x36
        /*009e*/ 	.short	(.L_179 - .L_178)
.L_178:
        /*00a0*/ 	.word	0x00000008
.L_179:


//--------------------- .nv.info._Z6expGPUPfS_S_mm --------------------------
	.section	.nv.info._Z6expGPUPfS_S_mm,"",@"SHT_CUDA_INFO"
	.sectionflags	@""
	.align	4


	//----- nvinfo : EIATTR_CUDA_API_VERSION
	.align		4
        /*0000*/ 	.byte	0x04, 0x37
        /*0002*/ 	.short	(.L_181 - .L_180)
.L_180:
        /*0004*/ 	.word	0x00000082


	//----- nvinfo : EIATTR_KPARAM_INFO
	.align		4
.L_181:
        /*0008*/ 	.byte	0x04, 0x17
        /*000a*/ 	.short	(.L_183 - .L_182)
.L_182:
        /*000c*/ 	.word	0x00000000
        /*0010*/ 	.short	0x0004
        /*0012*/ 	.short	0x0020
        /*0014*/ 	.byte	0x00, 0xf0, 0x21, 0x00


	//----- nvinfo : EIATTR_KPARAM_INFO
	.align		4
.L_183:
        /*0018*/ 	.byte	0x04, 0x17
        /*001a*/ 	.short	(.L_185 - .L_184)
.L_184:
        /*001c*/ 	.word	0x00000000
        /*0020*/ 	.short	0x0003
        /*0022*/ 	.short	0x0018
        /*0024*/ 	.byte	0x00, 0xf0, 0x21, 0x00


	//----- nvinfo : EIATTR_KPARAM_INFO
	.align		4
.L_185:
        /*0028*/ 	.byte	0x04, 0x17
        /*002a*/ 	.short	(.L_187 - .L_186)
.L_186:
        /*002c*/ 	.word	0x00000000
        /*0030*/ 	.short	0x0002
        /*0032*/ 	.short	0x0010
        /*0034*/ 	.byte	0x00, 0xf5, 0x21, 0x00


	//----- nvinfo : EIATTR_KPARAM_INFO
	.align		4
.L_187:
        /*0038*/ 	.byte	0x04, 0x17
        /*003a*/ 	.short	(.L_189 - .L_188)
.L_188:
        /*003c*/ 	.word	0x00000000
        /*0040*/ 	.short	0x0001
        /*0042*/ 	.short	0x0008
        /*0044*/ 	.byte	0x00, 0xf5, 0x21, 0x00


	//----- nvinfo : EIATTR_KPARAM_INFO
	.align		4
.L_189:
        /*0048*/ 	.byte	0x04, 0x17
        /*004a*/ 	.short	(.L_191 - .L_190)
.L_190:
        /*004c*/ 	.word	0x00000000
        /*0050*/ 	.short	0x0000
        /*0052*/ 	.short	0x0000
        /*0054*/ 	.byte	0x00, 0xf5, 0x21, 0x00


	//----- nvinfo : EIATTR_SPARSE_MMA_MASK
	.align		4
.L_191:
        /*0058*/ 	.byte	0x03, 0x50
        /*005a*/ 	.short	0x0000


	//----- nvinfo : EIATTR_MAXREG_COUNT
	.align		4
        /*005c*/ 	.byte	0x03, 0x1b
        /*005e*/ 	.short	0x00ff


	//----- nvinfo : EIATTR_MERCURY_ISA_VERSION
	.align		4
        /*0060*/ 	.byte	0x03, 0x5f
        /*0062*/ 	.short	0x0101


	//----- nvinfo : EIATTR_VRC_CTA_INIT_COUNT
	.align		4
        /*0064*/ 	.byte	0x02, 0x4a
	.zero		1
	.zero		1


	//----- nvinfo : EIATTR_EXIT_INSTR_OFFSETS
	.align		4
        /*0068*/ 	.byte	0x04, 0x1c
        /*006a*/ 	.short	(.L_193 - .L_192)


	//   ....[0]....
.L_192:
        /*006c*/ 	.word	0x00000090


	//   ....[1]....
        /*0070*/ 	.word	0x00000410


	//----- nvinfo : EIATTR_CRS_STACK_SIZE
	.align		4
.L_193:
        /*0074*/ 	.byte	0x04, 0x1e
        /*0076*/ 	.short	(.L_195 - .L_194)
.L_194:
        /*0078*/ 	.word	0x00000000


	//----- nvinfo : EIATTR_CBANK_PARAM_SIZE
	.align		4
.L_195:
        /*007c*/ 	.byte	0x03, 0x19
        /*007e*/ 	.short	0x0028


	//----- nvinfo : EIATTR_PARAM_CBANK
	.align		4
        /*0080*/ 	.byte	0x04, 0x0a
        /*0082*/ 	.short	(.L_197 - .L_196)
	.align		4
.L_196:
        /*0084*/ 	.word	index@(.nv.constant0._Z6expGPUPfS_S_mm)
        /*0088*/ 	.short	0x0380
        /*008a*/ 	.short	0x0028


	//----- nvinfo : EIATTR_SW_WAR
	.align		4
.L_197:
        /*008c*/ 	.byte	0x04, 0x36
        /*008e*/ 	.short	(.L_199 - .L_198)
.L_198:
        /*0090*/ 	.word	0x00000008
.L_199:


//--------------------- .nv.callgraph             --------------------------
	.section	.nv.callgraph,"",@"SHT_CUDA_CALLGRAPH"
	.align	4
	.sectionentsize	8
	.align		4
        /*0000*/ 	.word	0x00000000
	.align		4
        /*0004*/ 	.word	0xffffffff
	.align		4
        /*0008*/ 	.word	0x00000000
	.align		4
        /*000c*/ 	.word	0xfffffffe
	.align		4
        /*0010*/ 	.word	0x00000000
	.align		4
        /*0014*/ 	.word	0xfffffffd
	.align		4
        /*0018*/ 	.word	0x00000000
	.align		4
        /*001c*/ 	.word	0xfffffffc


//--------------------- .text._Z18compute_dispersionPKfS0_fPfi --------------------------
	.section	.text._Z18compute_dispersionPKfS0_fPfi,"ax",@progbits
	.align	128
        .global         _Z18compute_dispersionPKfS0_fPfi
        .type           _Z18compute_dispersionPKfS0_fPfi,@function
        .size           _Z18compute_dispersionPKfS0_fPfi,(.L_x_71 - _Z18compute_dispersionPKfS0_fPfi)
        .other          _Z18compute_dispersionPKfS0_fPfi,@"STO_CUDA_ENTRY STV_DEFAULT"
_Z18compute_dispersionPKfS0_fPfi:
.text._Z18compute_dispersionPKfS0_fPfi:
[----:B------:R-:W-:Y:S01]  /*0000*/  LDC R1, c[0x0][0x37c] ;  /* 0x0000df00ff017b82 */ /* 0x000fe20000000800 */
[----:B------:R-:W0:Y:S07]  /*0010*/  S2R R3, SR_TID.X ;  /* 0x0000000000037919 */ /* 0x000e2e0000002100 */
[----:B------:R-:W0:Y:S01]  /*0020*/  S2UR UR4, SR_CTAID.X ;  /* 0x00000000000479c3 */ /* 0x000e220000002500 */
[----:B------:R-:W1:Y:S07]  /*0030*/  LDCU UR5, c[0x0][0x3a0] ;  /* 0x00007400ff0577ac */ /* 0x000e6e0008000800 */
[----:B------:R-:W0:Y:S02]  /*0040*/  LDC R4, c[0x0][0x360] ;  /* 0x0000d800ff047b82 */ /* 0x000e240000000800 */
[----:B0-----:R-:W-:-:S05]  /*0050*/  IMAD R4, R4, UR4, R3 ;  /* 0x0000000404047c24 */ /* 0x001fca000f8e0203 */
[----:B-1----:R-:W-:-:S13]  /*0060*/  ISETP.GE.AND P0, PT, R4, UR5, PT ;  /* 0x0000000504007c0c */ /* 0x002fda000bf06270 */
[----:B------:R-:W-:Y:S05]  /*0070*/  @P0 EXIT ;  /* 0x000000000000094d */ /* 0x000fea0003800000 */
[----:B------:R-:W0:Y:S01]  /*0080*/  LDC.64 R2, c[0x0][0x380] ;  /* 0x0000e000ff027b82 */ /* 0x000e220000000a00 */
[----:B------:R-:W1:Y:S01]  /*0090*/  LDCU.64 UR4, c[0x0][0x358] ;  /* 0x00006b00ff0477ac */ /* 0x000e620008000a00 */
[----:B------:R-:W2:Y:S06]  /*00a0*/  LDCU UR6, c[0x0][0x390] ;  /* 0x00007200ff0677ac */ /* 0x000eac0008000800 */
[----:B------:R-:W3:Y:S01]  /*00b0*/  LDC.64 R6, c[0x0][0x388] ;  /* 0x0000e200ff067b82 */ /* 0x000ee20000000a00 */
[----:B0-----:R-:W-:-:S06]  /*00c0*/  IMAD.WIDE R2, R4, 0x4, R2 ;  /* 0x0000000404027825 */ /* 0x001fcc00078e0202 */
[----:B-1----:R-:W4:Y:S01]  /*00d0*/  LDG.E R2, desc[UR4][R2.64] ;  /* 0x0000000402027981 */ /* 0x002f22000c1e1900 */
[----:B---3--:R-:W-:-:S06]  /*00e0*/  IMAD.WIDE R6, R4, 0x4, R6 ;  /* 0x0000000404067825 */ /* 0x008fcc00078e0206 */
[----:B------:R-:W2:Y:S01]  /*00f0*/  LDG.E R7, desc[UR4][R6.64] ;  /* 0x0000000406077981 */ /* 0x000ea2000c1e1900 */
[----:B------:R-:W-:Y:S01]  /*0100*/  BSSY.RECONVERGENT B0, `(.L_x_0) ;  /* 0x000000e000007945 */ /* 0x000fe20003800200 */
[----:B----4-:R-:W-:-:S04]  /*0110*/  FMUL R3, R2, R2 ;  /* 0x0000000202037220 */ /* 0x010fc80000400000 */
[----:B------:R-:W0:Y:S01]  /*0120*/  MUFU.RCP R8, R3 ;  /* 0x0000000300087308 */ /* 0x000e220000001000 */
[----:B--2---:R-:W-:-:S07]  /*0130*/  FFMA R0, -R2, UR6, R7 ;  /* 0x0000000602007c23 */ /* 0x004fce0008000107 */
[----:B------:R-:W1:Y:S01]  /*0140*/  FCHK P0, R0, R3 ;  /* 0x0000000300007302 */ /* 0x000e620000000000 */
[----:B0-----:R-:W-:-:S04]  /*0150*/  FFMA R5, -R3, R8, 1 ;  /* 0x3f80000003057423 */ /* 0x001fc80000000108 */
[----:B------:R-:W-:-:S04]  /*0160*/  FFMA R5, R8, R5, R8 ;  /* 0x0000000508057223 */ /* 0x000fc80000000008 */
[----:B------:R-:W-:-:S04]  /*0170*/  FFMA R8, R0, R5, RZ ;  /* 0x0000000500087223 */ /* 0x000fc800000000ff */
[----:B------:R-:W-:-:S04]  /*0180*/  FFMA R2, -R3, R8, R0 ;  /* 0x0000000803027223 */ /* 0x000fc80000000100 */
[----:B------:R-:W-:Y:S01]  /*0190*/  FFMA R2, R5, R2, R8 ;  /* 0x0000000205027223 */ /* 0x000fe20000000008 */
[----:B-1----:R-:W-:Y:S06]  /*01a0*/  @!P0 BRA `(.L_x_1) ;  /* 0x00000000000c8947 */ /* 0x002fec0003800000 */
[----:B------:R-:W-:-:S07]  /*01b0*/  MOV R2, 0x1d0 ;  /* 0x000001d000027802 */ /* 0x000fce0000000f00 */
[----:B------:R-:W-:Y:S05]  /*01c0*/  CALL.REL.NOINC `($__internal_1_$__cuda_sm3x_div_rn_noftz_f32_slowpath) ;  /* 0x0000000400307944 */ /* 0x000fea0003c00000 */
[----:B------:R-:W-:-:S07]  /*01d0*/  IMAD.MOV.U32 R2, RZ, RZ, R0 ;  /* 0x000000ffff027224 */ /* 0x000fce00078e0000 */
.L_x_1:
[----:B------:R-:W-:Y:S05]  /*01e0*/  BSYNC.RECONVERGENT B0 ;  /* 0x0000000000007941 */ /* 0x000fea0003800200 */
.L_x_0:
[C---:B------:R-:W-:Y:S01]  /*01f0*/  VIADD R0, R2.reuse, 0x1800000 ;  /* 0x0180000002007836 */ /* 0x040fe20000000000 */
[----:B------:R-:W-:Y:S01]  /*0200*/  BSSY.RECONVERGENT B0, `(.L_x_2) ;  /* 0x000000e000007945 */ /* 0x000fe20003800200 */
[C---:B------:R-:W-:Y:S02]  /*0210*/  FSETP.NAN.AND P3, PT, |R2|.reuse, |R2|, PT ;  /* 0x400000020200720b */ /* 0x040fe40003f68200 */
[----:B------:R-:W-:Y:S02]  /*0220*/  FSETP.GEU.AND P4, PT, R2, 0.0099999997764825820923, PT ;  /* 0x3c23d70a0200780b */ /* 0x000fe40003f8e000 */
[----:B------:R-:W-:-:S04]  /*0230*/  LOP3.LUT R0, R0, 0x7f800000, RZ, 0xc0, !PT ;  /* 0x7f80000000007812 */ /* 0x000fc800078ec0ff */
[----:B------:R-:W-:-:S13]  /*0240*/  ISETP.GT.U32.AND P0, PT, R0, 0x1ffffff, PT ;  /* 0x01ffffff0000780c */ /* 0x000fda0003f04070 */
[----:B------:R-:W-:Y:S05]  /*0250*/  @P0 BRA `(.L_x_3) ;  /* 0x0000000000100947 */ /* 0x000fea0003800000 */
[----:B------:R-:W-:-:S07]  /*0260*/  MOV R6, 0x280 ;  /* 0x0000028000067802 */ /* 0x000fce0000000f00 */
[----:B------:R-:W-:Y:S05]  /*0270*/  CALL.REL.NOINC `($__internal_0_$__cuda_sm20_rcp_rn_f32_slowpath) ;  /* 0x0000000000347944 */ /* 0x000fea0003c00000 */
[----:B------:R-:W-:Y:S01]  /*0280*/  IMAD.MOV.U32 R0, RZ, RZ, R3 ;  /* 0x000000ffff007224 */ /* 0x000fe200078e0003 */
[----:B------:R-:W-:Y:S06]  /*0290*/  BRA `(.L_x_4) ;  /* 0x0000000000107947 */ /* 0x000fec0003800000 */
.L_x_3:
[----:B------:R-:W0:Y:S02]  /*02a0*/  MUFU.RCP R3, R2 ;  /* 0x0000000200037308 */ /* 0x000e240000001000 */
[----:B0-----:R-:W-:-:S04]  /*02b0*/  FFMA R0, R3, R2, -1 ;  /* 0xbf80000003007423 */ /* 0x001fc80000000002 */
[----:B------:R-:W-:-:S04]  /*02c0*/  FADD.FTZ R0, -R0, -RZ ;  /* 0x800000ff00007221 */ /* 0x000fc80000010100 */
[----:B------:R-:W-:-:S07]  /*02d0*/  FFMA R0, R3, R0, R3 ;  /* 0x0000000003007223 */ /* 0x000fce0000000003 */
.L_x_4:
[----:B------:R-:W-:Y:S05]  /*02e0*/  BSYNC.RECONVERGENT B0 ;  /* 0x0000000000007941 */ /* 0x000fea0003800200 */
.L_x_2:
[----:B------:R-:W0:Y:S01]  /*02f0*/  LDC.64 R2, c[0x0][0x398] ;  /* 0x0000e600ff027b82 */ /* 0x000e220000000a00 */
[----:B------:R-:W-:Y:S01]  /*0300*/  FSEL R0, R0, 100, P4 ;  /* 0x42c8000000007808 */ /* 0x000fe20002000000 */
[----:B0-----:R-:W-:-:S03]  /*0310*/  IMAD.WIDE R4, R4, 0x4, R2 ;  /* 0x0000000404047825 */ /* 0x001fc600078e0202 */
[----:B------:R-:W-:-:S05]  /*0320*/  FSEL R3, R0, 100, !P3 ;  /* 0x42c8000000037808 */ /* 0x000fca0005800000 */
[----:B------:R-:W-:Y:S01]  /*0330*/  STG.E desc[UR4][R4.64], R3 ;  /* 0x0000000304007986 */ /* 0x000fe2000c101904 */
[----:B------:R-:W-:Y:S05]  /*0340*/  EXIT ;  /* 0x000000000000794d */ /* 0x000fea0003800000 */
        .weak           $__internal_0_$__cuda_sm20_rcp_rn_f32_slowpath
        .type           $__internal_0_$__cuda_sm20_rcp_rn_f32_slowpath,@function
        .size           $__internal_0_$__cuda_sm20_rcp_rn_f32_slowpath,($__internal_1_$__cuda_sm3x_div_rn_noftz_f32_slowpath - $__internal_0_$__cuda_sm20_rcp_rn_f32_slowpath)
$__internal_0_$__cuda_sm20_rcp_rn_f32_slowpath:
[----:B------:R-:W-:Y:S01]  /*0350*/  IMAD.SHL.U32 R0, R2, 0x2, RZ ;  /* 0x0000000202007824 */ /* 0x000fe200078e00ff */
[----:B------:R-:W-:Y:S04]  /*0360*/  BSSY.RECONVERGENT B1, `(.L_x_5) ;  /* 0x0000030000017945 */ /* 0x000fe80003800200 */
[----:B------:R-:W-:-:S04]  /*0370*/  SHF.R.U32.HI R7, RZ, 0x18, R0 ;  /* 0x00000018ff077819 */ /* 0x000fc80000011600 */
[----:B------:R-:W-:-:S13]  /*0380*/  ISETP.NE.U32.AND P0, PT, R7, RZ, PT ;  /* 0x000000ff0700720c */ /* 0x000fda0003f05070 */
[----:B------:R-:W-:Y:S05]  /*0390*/  @P0 BRA `(.L_x_6) ;  /* 0x0000000000280947 */ /* 0x000fea0003800000 */
[----:B------:R-:W-:-:S05]  /*03a0*/  IMAD.SHL.U32 R0, R2, 0x2, RZ ;  /* 0x0000000202007824 */ /* 0x000fca00078e00ff */
[----:B------:R-:W-:-:S13]  /*03b0*/  ISETP.NE.AND P0, PT, R0, RZ, PT ;  /* 0x000000ff0000720c */ /* 0x000fda0003f05270 */
[----:B------:R-:W-:Y:S01]  /*03c0*/  @P0 FFMA R5, R2, 1.84467440737095516160e+19, RZ ;  /* 0x5f80000002050823 */ /* 0x000fe200000000ff */
[----:B------:R-:W-:Y:S08]  /*03d0*/  @!P0 MUFU.RCP R3, R2 ;  /* 0x0000000200038308 */ /* 0x000ff00000001000 */
[----:B------:R-:W0:Y:S02]  /*03e0*/  @P0 MUFU.RCP R0, R5 ;  /* 0x0000000500000308 */ /* 0x000e240000001000 */
[----:B0-----:R-:W-:-:S04]  /*03f0*/  @P0 FFMA R7, R5, R0, -1 ;  /* 0xbf80000005070423 */ /* 0x001fc80000000000 */
[----:B------:R-:W-:-:S04]  /*0400*/  @P0 FADD.FTZ R7, -R7, -RZ ;  /* 0x800000ff07070221 */ /* 0x000fc80000010100 */
[----:B------:R-:W-:-:S04]  /*0410*/  @P0 FFMA R0, R0, R7, R0 ;  /* 0x0000000700000223 */ /* 0x000fc80000000000 */
[----:B------:R-:W-:Y:S01]  /*0420*/  @P0 FFMA R3, R0, 1.84467440737095516160e+19, RZ ;  /* 0x5f80000000030823 */ /* 0x000fe200000000ff */
[----:B------:R-:W-:Y:S06]  /*0430*/  BRA `(.L_x_7) ;  /* 0x0000000000887947 */ /* 0x000fec0003800000 */
.L_x_6:
[----:B------:R-:W-:-:S05]  /*0440*/  VIADD R9, R7, 0xffffff03 ;  /* 0xffffff0307097836 */ /* 0x000fca0000000000 */
[----:B------:R-:W-:-:S13]  /*0450*/  ISETP.GT.U32.AND P0, PT, R9, 0x1, PT ;  /* 0x000000010900780c */ /* 0x000fda0003f04070 */
[----:B------:R-:W-:Y:S05]  /*0460*/  @P0 BRA `(.L_x_8) ;  /* 0x0000000000780947 */ /* 0x000fea0003800000 */
[----:B------:R-:W-:Y:S01]  /*0470*/  LOP3.LUT R0, R2, 0x7fffff, RZ, 0xc0, !PT ;  /* 0x007fffff02007812 */ /* 0x000fe200078ec0ff */
[----:B------:R-:W-:-:S03]  /*0480*/  IMAD.MOV.U32 R10, RZ, RZ, 0x3 ;  /* 0x00000003ff0a7424 */ /* 0x000fc600078e00ff */
[----:B------:R-:W-:Y:S02]  /*0490*/  LOP3.LUT R0, R0, 0x3f800000, RZ, 0xfc, !PT ;  /* 0x3f80000000007812 */ /* 0x000fe400078efcff */
[----:B------:R-:W-:Y:S02]  /*04a0*/  SHF.L.U32 R10, R10, R9, RZ ;  /* 0x000000090a0a7219 */ /* 0x000fe400000006ff */
[----:B------:R-:W0:Y:S02]  /*04b0*/  MUFU.RCP R3, R0 ;  /* 0x0000000000037308 */ /* 0x000e240000001000 */
[----:B0-----:R-:W-:-:S04]  /*04c0*/  FFMA R5, R0, R3, -1 ;  /* 0xbf80000000057423 */ /* 0x001fc80000000003 */
[----:B------:R-:W-:-:S04]  /*04d0*/  FADD.FTZ R8, -R5, -RZ ;  /* 0x800000ff05087221 */ /* 0x000fc80000010100 */
[CCC-:B------:R-:W-:Y:S01]  /*04e0*/  FFMA.RM R5, R3.reuse, R8.reuse, R3.reuse ;  /* 0x0000000803057223 */ /* 0x1c0fe20000004003 */
[----:B------:R-:W-:-:S04]  /*04f0*/  FFMA.RP R8, R3, R8, R3 ;  /* 0x0000000803087223 */ /* 0x000fc80000008003 */
[C---:B------:R-:W-:Y:S02]  /*0500*/  LOP3.LUT R3, R5.reuse, 0x7fffff, RZ, 0xc0, !PT ;  /* 0x007fffff05037812 */ /* 0x040fe400078ec0ff */
[----:B------:R-:W-:Y:S02]  /*0510*/  FSETP.NEU.FTZ.AND P0, PT, R5, R8, PT ;  /* 0x000000080500720b */ /* 0x000fe40003f1d000 */
[----:B------:R-:W-:Y:S02]  /*0520*/  LOP3.LUT R3, R3, 0x800000, RZ, 0xfc, !PT ;  /* 0x0080000003037812 */ /* 0x000fe400078efcff */
[----:B------:R-:W-:Y:S02]  /*0530*/  SEL R5, RZ, 0xffffffff, !P0 ;  /* 0xffffffffff057807 */ /* 0x000fe40004000000 */
[----:B------:R-:W-:-:S03]  /*0540*/  LOP3.LUT R10, R10, R3, RZ, 0xc0, !PT ;  /* 0x000000030a0a7212 */ /* 0x000fc600078ec0ff */
[----:B------:R-:W-:Y:S01]  /*0550*/  IMAD.MOV R0, RZ, RZ, -R5 ;  /* 0x000000ffff007224 */ /* 0x000fe200078e0a05 */
[----:B------:R-:W-:-:S04]  /*0560*/  SHF.R.U32.HI R10, RZ, R9, R10 ;  /* 0x00000009ff0a7219 */ /* 0x000fc8000001160a */
[----:B------:R-:W-:Y:S02]  /*0570*/  LOP3.LUT P1, RZ, R0, R9, R3, 0xf8, !PT ;  /* 0x0000000900ff7212 */ /* 0x000fe4000782f803 */
[C---:B------:R-:W-:Y:S02]  /*0580*/  LOP3.LUT P0, RZ, R10.reuse, 0x1, RZ, 0xc0, !PT ;  /* 0x000000010aff7812 */ /* 0x040fe4000780c0ff */
[----:B------:R-:W-:-:S04]  /*0590*/  LOP3.LUT P2, RZ, R10, 0x2, RZ, 0xc0, !PT ;  /* 0x000000020aff7812 */ /* 0x000fc8000784c0ff */
[----:B------:R-:W-:Y:S02]  /*05a0*/  PLOP3.LUT P0, PT, P0, P1, P2, 0xe0, 0x0 ;  /* 0x000000000000781c */ /* 0x000fe40000703c20 */
[----:B------:R-:W-:Y:S02]  /*05b0*/  LOP3.LUT P1, RZ, R2, 0x7fffff, RZ, 0xc0, !PT ;  /* 0x007fffff02ff7812 */ /* 0x000fe4000782c0ff */
[----:B------:R-:W-:-:S05]  /*05c0*/  SEL R0, RZ, 0x1, !P0 ;  /* 0x00000001ff007807 */ /* 0x000fca0004000000 */
[----:B------:R-:W-:-:S05]  /*05d0*/  IMAD.MOV R0, RZ, RZ, -R0 ;  /* 0x000000ffff007224 */ /* 0x000fca00078e0a00 */
[----:B------:R-:W-:Y:S01]  /*05e0*/  ISETP.GE.AND P0, PT, R0, RZ, PT ;  /* 0x000000ff0000720c */ /* 0x000fe20003f06270 */
[----:B------:R-:W-:-:S05]  /*05f0*/  VIADD R0, R7, 0xffffff04 ;  /* 0xffffff0407007836 */ /* 0x000fca0000000000 */
[----:B------:R-:W-:-:S07]  /*0600*/  SHF.R.U32.HI R3, RZ, R0, R3 ;  /* 0x00000000ff037219 */ /* 0x000fce0000011603 */
[----:B------:R-:W-:-:S04]  /*0610*/  @!P0 VIADD R3, R3, 0x1 ;  /* 0x0000000103038836 */ /* 0x000fc80000000000 */
[----:B------:R-:W-:-:S05]  /*0620*/  @!P1 IMAD.SHL.U32 R3, R3, 0x2, RZ ;  /* 0x0000000203039824 */ /* 0x000fca00078e00ff */
[----:B------:R-:W-:Y:S01]  /*0630*/  LOP3.LUT R3, R3, 0x80000000, R2, 0xf8, !PT ;  /* 0x8000000003037812 */ /* 0x000fe200078ef802 */
[----:B------:R-:W-:Y:S06]  /*0640*/  BRA `(.L_x_7) ;  /* 0x0000000000047947 */ /* 0x000fec0003800000 */
.L_x_8:
[----:B------:R0:W1:Y:S02]  /*0650*/  MUFU.RCP R3, R2 ;  /* 0x0000000200037308 */ /* 0x0000640000001000 */
.L_x_7:
[----:B------:R-:W-:Y:S05]  /*0660*/  BSYNC.RECONVERGENT B1 ;  /* 0x0000000000017941 */ /* 0x000fea0003800200 */
.L_x_5:
[----:B------:R-:W-:-:S04]  /*0670*/  IMAD.MOV.U32 R7, RZ, RZ, 0x0 ;  /* 0x00000000ff077424 */ /* 0x000fc800078e00ff */
[----:B01----:R-:W-:Y:S05]  /*0680*/  RET.REL.NODEC R6 `(_Z18compute_dispersionPKfS0_fPfi) ;  /* 0xfffffff8065c7950 */ /* 0x003fea0003c3ffff */
        .weak           $__internal_1_$__cuda_sm3x_div_rn_noftz_f32_slowpath
        .type           $__internal_1_$__cuda_sm3x_div_rn_noftz_f32_slowpath,@function
        .size           $__internal_1_$__cuda_sm3x_div_rn_noftz_f32_slowpath,(.L_x_71 - $__internal_1_$__cuda_sm3x_div_rn_noftz_f32_slowpath)
$__internal_1_$__cuda_sm3x_div_rn_noftz_f32_slowpath:
[--C-:B------:R-:W-:Y:S01]  /*0690*/  SHF.R.U32.HI R6, RZ, 0x17, R3.reuse ;  /* 0x00000017ff067819 */ /* 0x100fe20000011603 */
[----:B------:R-:W-:Y:S01]  /*06a0*/  BSSY.RECONVERGENT B1, `(.L_x_9) ;  /* 0x0000064000017945 */ /* 0x000fe20003800200 */
[--C-:B------:R-:W-:Y:S01]  /*06b0*/  SHF.R.U32.HI R5, RZ, 0x17, R0.reuse ;  /* 0x00000017ff057819 */ /* 0x100fe20000011600 */
[----:B------:R-:W-:Y:S01]  /*06c0*/  IMAD.MOV.U32 R7, RZ, RZ, R0 ;  /* 0x000000ffff077224 */ /* 0x000fe200078e0000 */
[----:B------:R-:W-:Y:S01]  /*06d0*/  LOP3.LUT R6, R6, 0xff, RZ, 0xc0, !PT ;  /* 0x000000ff06067812 */ /* 0x000fe200078ec0ff */
[----:B------:R-:W-:Y:S01]  /*06e0*/  IMAD.MOV.U32 R8, RZ, RZ, R3 ;  /* 0x000000ffff087224 */ /* 0x000fe200078e0003 */
[----:B------:R-:W-:-:S03]  /*06f0*/  LOP3.LUT R5, R5, 0xff, RZ, 0xc0, !PT ;  /* 0x000000ff05057812 */ /* 0x000fc600078ec0ff */
[----:B------:R-:W-:Y:S02]  /*0700*/  VIADD R11, R6, 0xffffffff ;  /* 0xffffffff060b7836 */ /* 0x000fe40000000000 */
[----:B------:R-:W-:-:S03]  /*0710*/  VIADD R10, R5, 0xffffffff ;  /* 0xffffffff050a7836 */ /* 0x000fc60000000000 */
[----:B------:R-:W-:-:S04]  /*0720*/  ISETP.GT.U32.AND P0, PT, R11, 0xfd, PT ;  /* 0x000000fd0b00780c */ /* 0x000fc80003f04070 */
[----:B------:R-:W-:-:S13]  /*0730*/  ISETP.GT.U32.OR P0, PT, R10, 0xfd, P0 ;  /* 0x000000fd0a00780c */ /* 0x000fda0000704470 */
[----:B------:R-:W-:Y:S01]  /*0740*/  @!P0 IMAD.MOV.U32 R9, RZ, RZ, RZ ;  /* 0x000000ffff098224 */ /* 0x000fe200078e00ff */
[----:B------:R-:W-:Y:S06]  /*0750*/  @!P0 BRA `(.L_x_10) ;  /* 0x00000000005c8947 */ /* 0x000fec0003800000 */
[----:B------:R-:W-:Y:S02]  /*0760*/  FSETP.GTU.FTZ.AND P0, PT, |R0|, +INF , PT ;  /* 0x7f8000000000780b */ /* 0x000fe40003f1c200 */
[----:B------:R-:W-:-:S04]  /*0770*/  FSETP.GTU.FTZ.AND P1, PT, |R3|, +INF , PT ;  /* 0x7f8000000300780b */ /* 0x000fc80003f3c200 */
[----:B------:R-:W-:-:S13]  /*0780*/  PLOP3.LUT P0, PT, P0, P1, PT, 0xf8, 0x8f ;  /* 0x00000000008f781c */ /* 0x000fda0000703f70 */
[----:B------:R-:W-:Y:S05]  /*0790*/  @P0 BRA `(.L_x_11) ;  /* 0x00000004004c0947 */ /* 0x000fea0003800000 */
[----:B------:R-:W-:-:S13]  /*07a0*/  LOP3.LUT P0, RZ, R8, 0x7fffffff, R7, 0xc8, !PT ;  /* 0x7fffffff08ff7812 */ /* 0x000fda000780c807 */
[----:B------:R-:W-:Y:S05]  /*07b0*/  @!P0 BRA `(.L_x_12) ;  /* 0x00000004003c8947 */ /* 0x000fea0003800000 */
[C---:B------:R-:W-:Y:S02]  /*07c0*/  FSETP.NEU.FTZ.AND P2, PT, |R0|.reuse, +INF , PT ;  /* 0x7f8000000000780b */ /* 0x040fe40003f5d200 */
[----:B------:R-:W-:Y:S02]  /*07d0*/  FSETP.NEU.FTZ.AND P1, PT, |R3|, +INF , PT ;  /* 0x7f8000000300780b */ /* 0x000fe40003f3d200 */
[----:B------:R-:W-:-:S11]  /*07e0*/  FSETP.NEU.FTZ.AND P0, PT, |R0|, +INF , PT ;  /* 0x7f8000000000780b */ /* 0x000fd60003f1d200 */
[----:B------:R-:W-:Y:S05]  /*07f0*/  @!P1 BRA !P2, `(.L_x_12) ;  /* 0x00000004002c9947 */ /* 0x000fea0005000000 */
[----:B------:R-:W-:-:S04]  /*0800*/  LOP3.LUT P2, RZ, R7, 0x7fffffff, RZ, 0xc0, !PT ;  /* 0x7fffffff07ff7812 */ /* 0x000fc8000784c0ff */
[----:B------:R-:W-:-:S13]  /*0810*/  PLOP3.LUT P1, PT, P1, P2, PT, 0x2f, 0xf2 ;  /* 0x0000000000f2781c */ /* 0x000fda0000f24577 */
[----:B------:R-:W-:Y:S05]  /*0820*/  @P1 BRA `(.L_x_13) ;  /* 0x0000000400181947 */ /* 0x000fea0003800000 */
[----:B------:R-:W-:-:S04]  /*0830*/  LOP3.LUT P1, RZ, R8, 0x7fffffff, RZ, 0xc0, !PT ;  /* 0x7fffffff08ff7812 */ /* 0x000fc8000782c0ff */
[----:B------:R-:W-:-:S13]  /*0840*/  PLOP3.LUT P0, PT, P0, P1, PT, 0x2f, 0xf2 ;  /* 0x0000000000f2781c */ /* 0x000fda0000702577 */
[----:B------:R-:W-:Y:S05]  /*0850*/  @P0 BRA `(.L_x_14) ;  /* 0x0000000400000947 */ /* 0x000fea0003800000 */
[----:B------:R-:W-:Y:S02]  /*0860*/  ISETP.GE.AND P0, PT, R10, RZ, PT ;  /* 0x000000ff0a00720c */ /* 0x000fe40003f06270 */
[----:B------:R-:W-:-:S11]  /*0870*/  ISETP.GE.AND P1, PT, R11, RZ, PT ;  /* 0x000000ff0b00720c */ /* 0x000fd60003f26270 */
[----:B------:R-:W-:Y:S02]  /*0880*/  @P0 IMAD.MOV.U32 R9, RZ, RZ, RZ ;  /* 0x000000ffff090224 */ /* 0x000fe400078e00ff */
[----:B------:R-:W-:Y:S01]  /*0890*/  @!P0 FFMA R7, R0, 1.84467440737095516160e+19, RZ ;  /* 0x5f80000000078823 */ /* 0x000fe200000000ff */
[----:B------:R-:W-:Y:S02]  /*08a0*/  @!P0 IMAD.MOV.U32 R9, RZ, RZ, -0x40 ;  /* 0xffffffc0ff098424 */ /* 0x000fe400078e00ff */
[----:B------:R-:W-:Y:S02]  /*08b0*/  @!P1 FFMA R8, R3, 1.84467440737095516160e+19, RZ ;  /* 0x5f80000003089823 */ /* 0x000fe400000000ff */
[----:B------:R-:W-:-:S07]  /*08c0*/  @!P1 VIADD R9, R9, 0x40 ;  /* 0x0000004009099836 */ /* 0x000fce0000000000 */
.L_x_10:
[----:B------:R-:W-:Y:S01]  /*08d0*/  LEA R3, R6, 0xc0800000, 0x17 ;  /* 0xc080000006037811 */ /* 0x000fe200078eb8ff */
[----:B------:R-:W-:Y:S01]  /*08e0*/  VIADD R5, R5, 0xffffff81 ;  /* 0xffffff8105057836 */ /* 0x000fe20000000000 */
[----:B------:R-:W-:Y:S03]  /*08f0*/  BSSY.RECONVERGENT B2, `(.L_x_15) ;  /* 0x0000035000027945 */ /* 0x000fe60003800200 */
[----:B------:R-:W-:Y:S01]  /*0900*/  IMAD.IADD R3, R8, 0x1, -R3 ;  /* 0x0000000108037824 */ /* 0x000fe200078e0a03 */
[C---:B------:R-:W-:Y:S01]  /*0910*/  IADD3 R6, PT, PT, R5.reuse, 0x7f, -R6 ;  /* 0x0000007f05067810 */ /* 0x040fe20007ffe806 */
[----:B------:R-:W-:Y:S02]  /*0920*/  IMAD R0, R5, -0x800000, R7 ;  /* 0xff80000005007824 */ /* 0x000fe400078e0207 */
[----:B------:R-:W0:Y:S01]  /*0930*/  MUFU.RCP R8, R3 ;  /* 0x0000000300087308 */ /* 0x000e220000001000 */
[----:B------:R-:W-:Y:S01]  /*0940*/  FADD.FTZ R11, -R3, -RZ ;  /* 0x800000ff030b7221 */ /* 0x000fe20000010100 */
[----:B------:R-:W-:-:S03]  /*0950*/  IMAD.IADD R6, R6, 0x1, R9 ;  /* 0x0000000106067824 */ /* 0x000fc600078e0209 */
[----:B0-----:R-:W-:-:S04]  /*0960*/  FFMA R13, R8, R11, 1 ;  /* 0x3f800000080d7423 */ /* 0x001fc8000000000b */
[----:B------:R-:W-:-:S04]  /*0970*/  FFMA R10, R8, R13, R8 ;  /* 0x0000000d080a7223 */ /* 0x000fc80000000008 */
[----:B------:R-:W-:-:S04]  /*0980*/  FFMA R7, R0, R10, RZ ;  /* 0x0000000a00077223 */ /* 0x000fc800000000ff */
[----:B------:R-:W-:-:S04]  /*0990*/  FFMA R8, R11, R7, R0 ;  /* 0x000000070b087223 */ /* 0x000fc80000000000 */
[----:B------:R-:W-:-:S04]  /*09a0*/  FFMA R7, R10, R8, R7 ;  /* 0x000000080a077223 */ /* 0x000fc80000000007 */
[----:B------:R-:W-:-:S04]  /*09b0*/  FFMA R8, R11, R7, R0 ;  /* 0x000000070b087223 */ /* 0x000fc80000000000 */
[----:B------:R-:W-:-:S05]  /*09c0*/  FFMA R0, R10, R8, R7 ;  /* 0x000000080a007223 */ /* 0x000fca0000000007 */
[----:B------:R-:W-:-:S04]  /*09d0*/  SHF.R.U32.HI R3, RZ, 0x17, R0 ;  /* 0x00000017ff037819 */ /* 0x000fc80000011600 */
[----:B------:R-:W-:-:S05]  /*09e0*/  LOP3.LUT R3, R3, 0xff, RZ, 0xc0, !PT ;  /* 0x000000ff03037812 */ /* 0x000fca00078ec0ff */
[----:B------:R-:W-:-:S04]  /*09f0*/  IMAD.IADD R9, R3, 0x1, R6 ;  /* 0x0000000103097824 */ /* 0x000fc800078e0206 */
[----:B------:R-:W-:-:S05]  /*0a00*/  VIADD R3, R9, 0xffffffff ;  /* 0xffffffff09037836 */ /* 0x000fca0000000000 */
[----:B------:R-:W-:-:S13]  /*0a10*/  ISETP.GE.U32.AND P0, PT, R3, 0xfe, PT ;  /* 0x000000fe0300780c */ /* 0x000fda0003f06070 */
[----:B------:R-:W-:Y:S05]  /*0a20*/  @!P0 BRA `(.L_x_16) ;  /* 0x0000000000808947 */ /* 0x000fea0003800000 */
[----:B------:R-:W-:-:S13]  /*0a30*/  ISETP.GT.AND P0, PT, R9, 0xfe, PT ;  /* 0x000000fe0900780c */ /* 0x000fda0003f04270 */
[----:B------:R-:W-:Y:S05]  /*0a40*/  @P0 BRA `(.L_x_17) ;  /* 0x00000000006c0947 */ /* 0x000fea0003800000 */
[----:B------:R-:W-:-:S13]  /*0a50*/  ISETP.GE.AND P0, PT, R9, 0x1, PT ;  /* 0x000000010900780c */ /* 0x000fda0003f06270 */
[----:B------:R-:W-:Y:S05]  /*0a60*/  @P0 BRA `(.L_x_18) ;  /* 0x0000000000740947 */ /* 0x000fea0003800000 */
[----:B------:R-:W-:Y:S02]  /*0a70*/  ISETP.GE.AND P0, PT, R9, -0x18, PT ;  /* 0xffffffe80900780c */ /* 0x000fe40003f06270 */
[----:B------:R-:W-:-:S11]  /*0a80*/  LOP3.LUT R0, R0, 0x80000000, RZ, 0xc0, !PT ;  /* 0x8000000000007812 */ /* 0x000fd600078ec0ff */
[----:B------:R-:W-:Y:S05]  /*0a90*/  @!P0 BRA `(.L_x_18) ;  /* 0x0000000000688947 */ /* 0x000fea0003800000 */
[CCC-:B------:R-:W-:Y:S01]  /*0aa0*/  FFMA.RZ R3, R10.reuse, R8.reuse, R7.reuse ;  /* 0x000000080a037223 */ /* 0x1c0fe2000000c007 */
[CCC-:B------:R-:W-:Y:S01]  /*0ab0*/  FFMA.RM R6, R10.reuse, R8.reuse, R7.reuse ;  /* 0x000000080a067223 */ /* 0x1c0fe20000004007 */
[C---:B------:R-:W-:Y:S02]  /*0ac0*/  ISETP.NE.AND P2, PT, R9.reuse, RZ, PT ;  /* 0x000000ff0900720c */ /* 0x040fe40003f45270 */
[----:B------:R-:W-:Y:S02]  /*0ad0*/  ISETP.NE.AND P1, PT, R9, RZ, PT ;  /* 0x000000ff0900720c */ /* 0x000fe40003f25270 */
[----:B------:R-:W-:Y:S01]  /*0ae0*/  LOP3.LUT R5, R3, 0x7fffff, RZ, 0xc0, !PT ;  /* 0x007fffff03057812 */ /* 0x000fe200078ec0ff */
[----:B------:R-:W-:Y:S01]  /*0af0*/  FFMA.RP R3, R10, R8, R7 ;  /* 0x000000080a037223 */ /* 0x000fe20000008007 */
[----:B------:R-:W-:Y:S02]  /*0b00*/  VIADD R8, R9, 0x20 ;  /* 0x0000002009087836 */ /* 0x000fe40000000000 */
[----:B------:R-:W-:Y:S01]  /*0b10*/  LOP3.LUT R5, R5, 0x800000, RZ, 0xfc, !PT ;  /* 0x0080000005057812 */ /* 0x000fe200078efcff */
[----:B------:R-:W-:Y:S01]  /*0b20*/  IMAD.MOV R7, RZ, RZ, -R9 ;  /* 0x000000ffff077224 */ /* 0x000fe200078e0a09 */
[----:B------:R-:W-:-:S02]  /*0b30*/  FSETP.NEU.FTZ.AND P0, PT, R3, R6, PT ;  /* 0x000000060300720b */ /* 0x000fc40003f1d000 */
[----:B------:R-:W-:Y:S02]  /*0b40*/  SHF.L.U32 R8, R5, R8, RZ ;  /* 0x0000000805087219 */ /* 0x000fe400000006ff */
[----:B------:R-:W-:Y:S02]  /*0b50*/  SEL R6, R7, RZ, P2 ;  /* 0x000000ff07067207 */ /* 0x000fe40001000000 */
[----:B------:R-:W-:Y:S02]  /*0b60*/  ISETP.NE.AND P1, PT, R8, RZ, P1 ;  /* 0x000000ff0800720c */ /* 0x000fe40000f25270 */
[----:B------:R-:W-:Y:S02]  /*0b70*/  SHF.R.U32.HI R6, RZ, R6, R5 ;  /* 0x00000006ff067219 */ /* 0x000fe40000011605 */
[----:B------:R-:W-:Y:S02]  /*0b80*/  PLOP3.LUT P0, PT, P0, P1, PT, 0xf8, 0x8f ;  /* 0x00000000008f781c */ /* 0x000fe40000703f70 */
[----:B------:R-:W-:-:S02]  /*0b90*/  SHF.R.U32.HI R8, RZ, 0x1, R6 ;  /* 0x00000001ff087819 */ /* 0x000fc40000011606 */
[----:B------:R-:W-:-:S04]  /*0ba0*/  SEL R3, RZ, 0x1, !P0 ;  /* 0x00000001ff037807 */ /* 0x000fc80004000000 */
[----:B------:R-:W-:-:S04]  /*0bb0*/  LOP3.LUT R3, R3, 0x1, R8, 0xf8, !PT ;  /* 0x0000000103037812 */ /* 0x000fc800078ef808 */
[----:B------:R-:W-:-:S05]  /*0bc0*/  LOP3.LUT R3, R3, R6, RZ, 0xc0, !PT ;  /* 0x0000000603037212 */ /* 0x000fca00078ec0ff */
[----:B------:R-:W-:-:S05]  /*0bd0*/  IMAD.IADD R3, R8, 0x1, R3 ;  /* 0x0000000108037824 */ /* 0x000fca00078e0203 */
[----:B------:R-:W-:Y:S01]  /*0be0*/  LOP3.LUT R0, R3, R0, RZ, 0xfc, !PT ;  /* 0x0000000003007212 */ /* 0x000fe200078efcff */
[----:B------:R-:W-:Y:S06]  /*0bf0*/  BRA `(.L_x_18) ;  /* 0x0000000000107947 */ /* 0x000fec0003800000 */
.L_x_17:
[----:B------:R-:W-:-:S04]  /*0c00*/  LOP3.LUT R0, R0, 0x80000000, RZ, 0xc0, !PT ;  /* 0x8000000000007812 */ /* 0x000fc800078ec0ff */
[----:B------:R-:W-:Y:S01]  /*0c10*/  LOP3.LUT R0, R0, 0x7f800000, RZ, 0xfc, !PT ;  /* 0x7f80000000007812 */ /* 0x000fe200078efcff */
[----:B------:R-:W-:Y:S06]  /*0c20*/  BRA `(.L_x_18) ;  /* 0x0000000000047947 */ /* 0x000fec0003800000 */
.L_x_16:
[----:B------:R-:W-:-:S07]  /*0c30*/  IMAD R0, R6, 0x800000, R0 ;  /* 0x0080000006007824 */ /* 0x000fce00078e0200 */
.L_x_18:
[----:B------:R-:W-:Y:S05]  /*0c40*/  BSYNC.RECONVERGENT B2 ;  /* 0x0000000000027941 */ /* 0x000fea0003800200 */
.L_x_15:
[----:B------:R-:W-:Y:S05]  /*0c50*/  BRA `(.L_x_19) ;  /* 0x0000000000207947 */ /* 0x000fea0003800000 */
.L_x_14:
[----:B------:R-:W-:-:S04]  /*0c60*/  LOP3.LUT R0, R8, 0x80000000, R7, 0x48, !PT ;  /* 0x8000000008007812 */ /* 0x000fc800078e4807 */
[----:B------:R-:W-:Y:S01]  /*0c70*/  LOP3.LUT R0, R0, 0x7f800000, RZ, 0xfc, !PT ;  /* 0x7f80000000007812 */ /* 0x000fe200078efcff */
[----:B------:R-:W-:Y:S06]  /*0c80*/  BRA `(.L_x_19) ;  /* 0x0000000000147947 */ /* 0x000fec0003800000 */
.L_x_13:
[----:B------:R-:W-:Y:S01]  /*0c90*/  LOP3.LUT R0, R8, 0x80000000, R7, 0x48, !PT ;  /* 0x8000000008007812 */ /* 0x000fe200078e4807 */
[----:B------:R-:W-:Y:S06]  /*0ca0*/  BRA `(.L_x_19) ;  /* 0x00000000000c7947 */ /* 0x000fec0003800000 */
.L_x_12:
[----:B------:R-:W0:Y:S01]  /*0cb0*/  MUFU.RSQ R0, -QNAN ;  /* 0xffc0000000007908 */ /* 0x000e220000001400 */
[----:B------:R-:W-:Y:S05]  /*0cc0*/  BRA `(.L_x_19) ;  /* 0x0000000000047947 */ /* 0x000fea0003800000 */
.L_x_11:
[----:B------:R-:W-:-:S07]  /*0cd0*/  FADD.FTZ R0, R0, R3 ;  /* 0x0000000300007221 */ /* 0x000fce0000010000 */
.L_x_19:
[----:B------:R-:W-:Y:S05]  /*0ce0*/  BSYNC.RECONVERGENT B1 ;  /* 0x0000000000017941 */ /* 0x000fea0003800200 */
.L_x_9:
[----:B------:R-:W-:-:S04]  /*0cf0*/  IMAD.MOV.U32 R3, RZ, RZ, 0x0 ;  /* 0x00000000ff037424 */ /* 0x000fc800078e00ff */
[----:B0-----:R-:W-:Y:S05]  /*0d00*/  RET.REL.NODEC R2 `(_Z18compute_dispersionPKfS0_fPfi) ;  /* 0xfffffff002bc7950 */ /* 0x001fea0003c3ffff */
.L_x_20:
[----:B------:R-:W-:-:S00]  /*0d10*/  BRA `(.L_x_20) ;  /* 0xfffffffc00fc7947 */ /* 0x000fc0000383ffff */
[----:B------:R-:W-:-:S00]  /*0d20*/  NOP ;  /* 0x0000000000007918 */ /* 0x000fc00000000000 */
        /* <DEDUP_REMOVED lines=13> */
.L_x_71:


//--------------------- .text._Z21compute_row_variancesPKfS0_Pfii --------------------------
	.section	.text._Z21compute_row_variancesPKfS0_Pfii,"ax",@progbits
	.align	128
        .global         _Z21compute_row_variancesPKfS0_Pfii
        .type           _Z21compute_row_variancesPKfS0_Pfii,@function
        .size           _Z21compute_row_variancesPKfS0_Pfii,(.L_x_72 - _Z21compute_row_variancesPKfS0_Pfii)
        .other          _Z21compute_row_variancesPKfS0_Pfii,@"STO_CUDA_ENTRY STV_DEFAULT"
_Z21compute_row_variancesPKfS0_Pfii:
.text._Z21compute_row_variancesPKfS0_Pfii:
        /* <DEDUP_REMOVED lines=8> */
[----:B------:R-:W0:Y:S01]  /*0080*/  LDCU UR7, c[0x0][0x39c] ;  /* 0x00007380ff0777ac */ /* 0x000e220008000800 */
[----:B------:R-:W-:Y:S01]  /*0090*/  CS2R R14, SRZ ;  /* 0x00000000000e7805 */ /* 0x000fe2000001ff00 */
[----:B------:R-:W1:Y:S01]  /*00a0*/  LDCU.64 UR12, c[0x0][0x358] ;  /* 0x00006b00ff0c77ac */ /* 0x000e620008000a00 */
[----:B0-----:R-:W-:-:S09]  /*00b0*/  UISETP.GE.AND UP0, UPT, UR7, 0x1, UPT ;  /* 0x000000010700788c */ /* 0x001fd2000bf06270 */
[----:B-1----:R-:W-:Y:S05]  /*00c0*/  BRA.U !UP0, `(.L_x_21) ;  /* 0x0000000908a07547 */ /* 0x002fea000b800000 */
[----:B------:R-:W0:Y:S02]  /*00d0*/  LDC.64 R4, c[0x0][0x388] ;  /* 0x0000e200ff047b82 */ /* 0x000e240000000a00 */
[----:B0-----:R-:W-:-:S06]  /*00e0*/  IMAD.WIDE R4, R0, 0x4, R4 ;  /* 0x0000000400047825 */ /* 0x001fcc00078e0204 */
[----:B------:R-:W2:Y:S01]  /*00f0*/  LDG.E R4, desc[UR12][R4.64] ;  /* 0x0000000c04047981 */ /* 0x000ea2000c1e1900 */
[----:B------:R-:W-:Y:S02]  /*0100*/  UISETP.GE.U32.AND UP1, UPT, UR7, 0x10, UPT ;  /* 0x000000100700788c */ /* 0x000fe4000bf26070 */
[----:B------:R-:W-:Y:S01]  /*0110*/  IMAD R3, R0, UR7, RZ ;  /* 0x0000000700037c24 */ /* 0x000fe2000f8e02ff */
[----:B------:R-:W-:Y:S01]  /*0120*/  ULOP3.LUT UR10, UR7, 0xf, URZ, 0xc0, !UPT ;  /* 0x0000000f070a7892 */ /* 0x000fe2000f8ec0ff */
[----:B------:R-:W-:Y:S01]  /*0130*/  CS2R R14, SRZ ;  /* 0x00000000000e7805 */ /* 0x000fe2000001ff00 */
[----:B------:R-:W-:Y:S02]  /*0140*/  UMOV UR4, URZ ;  /* 0x000000ff00047c82 */ /* 0x000fe40008000000 */
[----:B------:R-:W-:Y:S01]  /*0150*/  UISETP.NE.AND UP0, UPT, UR10, URZ, UPT ;  /* 0x000000ff0a00728c */ /* 0x000fe2000bf05270 */
[----:B--2---:R0:W1:Y:S01]  /*0160*/  F2F.F64.F32 R10, R4 ;  /* 0x00000004000a7310 */ /* 0x0040620000201800 */
[----:B------:R-:W-:Y:S09]  /*0170*/  BRA.U !UP1, `(.L_x_22) ;  /* 0x0000000509387547 */ /* 0x000ff2000b800000 */
[----:B------:R-:W2:Y:S01]  /*0180*/  LDCU.64 UR8, c[0x0][0x380] ;  /* 0x00007000ff0877ac */ /* 0x000ea20008000a00 */
[----:B------:R-:W-:Y:S01]  /*0190*/  IMAD.MOV.U32 R2, RZ, RZ, R3 ;  /* 0x000000ffff027224 */ /* 0x000fe200078e0003 */
[----:B------:R-:W-:Y:S01]  /*01a0*/  CS2R R14, SRZ ;  /* 0x00000000000e7805 */ /* 0x000fe2000001ff00 */
[----:B------:R-:W-:Y:S02]  /*01b0*/  ULOP3.LUT UR4, UR7, 0x7ffffff0, URZ, 0xc0, !UPT ;  /* 0x7ffffff007047892 */ /* 0x000fe4000f8ec0ff */
[----:B--2---:R-:W-:Y:S02]  /*01c0*/  UIADD3 UR5, UP1, UPT, UR8, 0x20, URZ ;  /* 0x0000002008057890 */ /* 0x004fe4000ff3e0ff */
[----:B------:R-:W-:Y:S02]  /*01d0*/  UIADD3 UR8, UPT, UPT, -UR4, URZ, URZ ;  /* 0x000000ff04087290 */ /* 0x000fe4000fffe1ff */
[----:B------:R-:W-:-:S12]  /*01e0*/  UIADD3.X UR6, UPT, UPT, URZ, UR9, URZ, UP1, !UPT ;  /* 0x00000009ff067290 */ /* 0x000fd80008ffe4ff */
.L_x_23:
[----:B------:R-:W-:Y:S02]  /*01f0*/  IMAD.U32 R28, RZ, RZ, UR5 ;  /* 0x00000005ff1c7e24 */ /* 0x000fe4000f8e00ff */
[----:B------:R-:W-:Y:S02]  /*0200*/  IMAD.U32 R29, RZ, RZ, UR6 ;  /* 0x00000006ff1d7e24 */ /* 0x000fe4000f8e00ff */
[----:B------:R-:W-:-:S05]  /*0210*/  IMAD.WIDE R28, R2, 0x4, R28 ;  /* 0x00000004021c7825 */ /* 0x000fca00078e021c */
[----:B------:R-:W2:Y:S04]  /*0220*/  LDG.E R27, desc[UR12][R28.64+-0x20] ;  /* 0xffffe00c1c1b7981 */ /* 0x000ea8000c1e1900 */
[----:B------:R-:W3:Y:S04]  /*0230*/  LDG.E R19, desc[UR12][R28.64+-0x1c] ;  /* 0xffffe40c1c137981 */ /* 0x000ee8000c1e1900 */
[----:B------:R-:W4:Y:S04]  /*0240*/  LDG.E R26, desc[UR12][R28.64+-0x18] ;  /* 0xffffe80c1c1a7981 */ /* 0x000f28000c1e1900 */
[----:B------:R-:W5:Y:S04]  /*0250*/  LDG.E R18, desc[UR12][R28.64+-0x14] ;  /* 0xffffec0c1c127981 */ /* 0x000f68000c1e1900 */
[----:B0-----:R-:W4:Y:S04]  /*0260*/  LDG.E R4, desc[UR12][R28.64+-0x10] ;  /* 0xfffff00c1c047981 */ /* 0x001f28000c1e1900 */
[----:B------:R-:W4:Y:S04]  /*0270*/  LDG.E R5, desc[UR12][R28.64+-0xc] ;  /* 0xfffff40c1c057981 */ /* 0x000f28000c1e1900 */
        /* <DEDUP_REMOVED lines=9> */
[----:B------:R4:W4:Y:S01]  /*0310*/  LDG.E R25, desc[UR12][R28.64+0x1c] ;  /* 0x00001c0c1c197981 */ /* 0x000922000c1e1900 */
[----:B------:R-:W-:Y:S01]  /*0320*/  UIADD3 UR8, UPT, UPT, UR8, 0x10, URZ ;  /* 0x0000001008087890 */ /* 0x000fe2000fffe0ff */
[----:B------:R-:W-:-:S03]  /*0330*/  VIADD R2, R2, 0x10 ;  /* 0x0000001002027836 */ /* 0x000fc60000000000 */
[----:B------:R-:W-:Y:S01]  /*0340*/  UISETP.NE.AND UP1, UPT, UR8, URZ, UPT ;  /* 0x000000ff0800728c */ /* 0x000fe2000bf25270 */
[----:B--2---:R-:W1:Y:S08]  /*0350*/  F2F.F64.F32 R12, R27 ;  /* 0x0000001b000c7310 */ /* 0x004e700000201800 */
[----:B---3--:R-:W0:Y:S01]  /*0360*/  F2F.F64.F32 R16, R19 ;  /* 0x0000001300107310 */ /* 0x008e220000201800 */
[----:B-1----:R-:W-:-:S07]  /*0370*/  DADD R12, -R10, R12 ;  /* 0x000000000a0c7229 */ /* 0x002fce000000010c */
[----:B-----5:R-:W-:Y:S01]  /*0380*/  F2F.F64.F32 R18, R18 ;  /* 0x0000001200127310 */ /* 0x020fe20000201800 */
[----:B------:R-:W-:-:S07]  /*0390*/  DFMA R12, R12, R12, R14 ;  /* 0x0000000c0c0c722b */ /* 0x000fce000000000e */
[----:B----4-:R-:W1:Y:S01]  /*03a0*/  F2F.F64.F32 R28, R5 ;  /* 0x00000005001c7310 */ /* 0x010e620000201800 */
[----:B0-----:R-:W-:-:S07]  /*03b0*/  DADD R16, -R10, R16 ;  /* 0x000000000a107229 */ /* 0x001fce0000000110 */
[----:B------:R-:W0:Y:S01]  /*03c0*/  F2F.F64.F32 R14, R26 ;  /* 0x0000001a000e7310 */ /* 0x000e220000201800 */
[----:B------:R-:W-:Y:S02]  /*03d0*/  DFMA R12, R16, R16, R12 ;  /* 0x00000010100c722b */ /* 0x000fe4000000000c */
[----:B-1----:R-:W-:-:S05]  /*03e0*/  DADD R28, -R10, R28 ;  /* 0x000000000a1c7229 */ /* 0x002fca000000011c */
[----:B------:R-:W1:Y:S01]  /*03f0*/  F2F.F64.F32 R16, R4 ;  /* 0x0000000400107310 */ /* 0x000e620000201800 */
[----:B0-----:R-:W-:-:S07]  /*0400*/  DADD R14, -R10, R14 ;  /* 0x000000000a0e7229 */ /* 0x001fce000000010e */
[----:B------:R-:W-:Y:S01]  /*0410*/  F2F.F64.F32 R4, R9 ;  /* 0x0000000900047310 */ /* 0x000fe20000201800 */
[----:B------:R-:W-:Y:S02]  /*0420*/  DFMA R12, R14, R14, R12 ;  /* 0x0000000e0e0c722b */ /* 0x000fe4000000000c */
[C---:B------:R-:W-:Y:S02]  /*0430*/  DADD R14, -R10.reuse, R18 ;  /* 0x000000000a0e7229 */ /* 0x040fe40000000112 */
[----:B-1----:R-:W-:-:S03]  /*0440*/  DADD R16, -R10, R16 ;  /* 0x000000000a107229 */ /* 0x002fc60000000110 */
[----:B------:R-:W0:Y:S03]  /*0450*/  F2F.F64.F32 R18, R8 ;  /* 0x0000000800127310 */ /* 0x000e260000201800 */
[----:B------:R-:W-:-:S05]  /*0460*/  DFMA R12, R14, R14, R12 ;  /* 0x0000000e0e0c722b */ /* 0x000fca000000000c */
[----:B------:R-:W1:Y:S03]  /*0470*/  F2F.F64.F32 R14, R6 ;  /* 0x00000006000e7310 */ /* 0x000e660000201800 */
[----:B------:R-:W-:Y:S02]  /*0480*/  DFMA R12, R16, R16, R12 ;  /* 0x00000010100c722b */ /* 0x000fe4000000000c */
[----:B0-----:R-:W-:-:S03]  /*0490*/  DADD R18, -R10, R18 ;  /* 0x000000000a127229 */ /* 0x001fc60000000112 */
[----:B------:R0:W2:Y:S03]  /*04a0*/  F2F.F64.F32 R16, R7 ;  /* 0x0000000700107310 */ /* 0x0000a60000201800 */
[----:B------:R-:W-:Y:S02]  /*04b0*/  DFMA R12, R28, R28, R12 ;  /* 0x0000001c1c0c722b */ /* 0x000fe4000000000c */
[C---:B-1----:R-:W-:Y:S02]  /*04c0*/  DADD R14, -R10.reuse, R14 ;  /* 0x000000000a0e7229 */ /* 0x042fe4000000010e */
[----:B0-----:R-:W-:Y:S01]  /*04d0*/  DADD R6, -R10, R4 ;  /* 0x000000000a067229 */ /* 0x001fe20000000104 */
[----:B------:R-:W0:Y:S05]  /*04e0*/  F2F.F64.F32 R4, R21 ;  /* 0x0000001500047310 */ /* 0x000e2a0000201800 */
[----:B------:R-:W-:-:S02]  /*04f0*/  DFMA R12, R14, R14, R12 ;  /* 0x0000000e0e0c722b */ /* 0x000fc4000000000c */
[----:B--2---:R-:W-:Y:S01]  /*0500*/  DADD R16, -R10, R16 ;  /* 0x000000000a107229 */ /* 0x004fe20000000110 */
[----:B------:R-:W1:Y:S07]  /*0510*/  F2F.F64.F32 R14, R20 ;  /* 0x00000014000e7310 */ /* 0x000e6e0000201800 */
[----:B------:R-:W-:Y:S02]  /*0520*/  DFMA R12, R16, R16, R12 ;  /* 0x00000010100c722b */ /* 0x000fe4000000000c */
[----:B0-----:R-:W-:Y:S01]  /*0530*/  DADD R8, -R10, R4 ;  /* 0x000000000a087229 */ /* 0x001fe20000000104 */
[----:B------:R-:W0:Y:S05]  /*0540*/  F2F.F64.F32 R4, R23 ;  /* 0x0000001700047310 */ /* 0x000e2a0000201800 */
[----:B------:R-:W-:-:S02]  /*0550*/  DFMA R12, R18, R18, R12 ;  /* 0x00000012120c722b */ /* 0x000fc4000000000c */
[----:B-1----:R-:W-:-:S06]  /*0560*/  DADD R14, -R10, R14 ;  /* 0x000000000a0e7229 */ /* 0x002fcc000000010e */
[----:B------:R-:W-:Y:S01]  /*0570*/  DFMA R12, R6, R6, R12 ;  /* 0x00000006060c722b */ /* 0x000fe2000000000c */
[----:B------:R-:W1:Y:S01]  /*0580*/  F2F.F64.F32 R6, R22 ;  /* 0x0000001600067310 */ /* 0x000e620000201800 */
[----:B0-----:R-:W-:-:S06]  /*0590*/  DADD R4, -R10, R4 ;  /* 0x000000000a047229 */ /* 0x001fcc0000000104 */
[----:B------:R-:W-:-:S08]  /*05a0*/  DFMA R12, R14, R14, R12 ;  /* 0x0000000e0e0c722b */ /* 0x000fd0000000000c */
[----:B------:R-:W-:Y:S02]  /*05b0*/  DFMA R12, R8, R8, R12 ;  /* 0x00000008080c722b */ /* 0x000fe4000000000c */
[----:B-1----:R-:W-:Y:S01]  /*05c0*/  DADD R6, -R10, R6 ;  /* 0x000000000a067229 */ /* 0x002fe20000000106 */
[----:B------:R-:W0:Y:S07]  /*05d0*/  F2F.F64.F32 R8, R24 ;  /* 0x0000001800087310 */ /* 0x000e2e0000201800 */
[----:B------:R-:W-:-:S02]  /*05e0*/  DFMA R12, R6, R6, R12 ;  /* 0x00000006060c722b */ /* 0x000fc4000000000c */
[----:B------:R-:W1:Y:S01]  /*05f0*/  F2F.F64.F32 R6, R25 ;  /* 0x0000001900067310 */ /* 0x000e620000201800 */
[----:B0-----:R-:W-:-:S05]  /*0600*/  DADD R8, -R10, R8 ;  /* 0x000000000a087229 */ /* 0x001fca0000000108 */
[----:B------:R-:W-:Y:S02]  /*0610*/  DFMA R12, R4, R4, R12 ;  /* 0x00000004040c722b */ /* 0x000fe4000000000c */
[----:B-1----:R-:W-:-:S06]  /*0620*/  DADD R6, -R10, R6 ;  /* 0x000000000a067229 */ /* 0x002fcc0000000106 */
[----:B------:R-:W-:-:S08]  /*0630*/  DFMA R12, R8, R8, R12 ;  /* 0x00000008080c722b */ /* 0x000fd0000000000c */
[----:B------:R-:W-:Y:S01]  /*0640*/  DFMA R14, R6, R6, R12 ;  /* 0x00000006060e722b */ /* 0x000fe2000000000c */
[----:B------:R-:W-:Y:S10]  /*0650*/  BRA.U UP1, `(.L_x_23) ;  /* 0xfffffff901e47547 */ /* 0x000ff4000b83ffff */
.L_x_22:
[----:B------:R-:W-:Y:S05]  /*0660*/  BRA.U !UP0, `(.L_x_21) ;  /* 0x0000000508387547 */ /* 0x000fea000b800000 */
[----:B------:R-:W-:Y:S02]  /*0670*/  UISETP.GE.U32.AND UP0, UPT, UR10, 0x8, UPT ;  /* 0x000000080a00788c */ /* 0x000fe4000bf06070 */
[----:B------:R-:W-:-:S04]  /*0680*/  ULOP3.LUT UR6, UR7, 0x7, URZ, 0xc0, !UPT ;  /* 0x0000000707067892 */ /* 0x000fc8000f8ec0ff */
[----:B------:R-:W-:-:S03]  /*0690*/  UISETP.NE.AND UP1, UPT, UR6, URZ, UPT ;  /* 0x000000ff0600728c */ /* 0x000fc6000bf25270 */
[----:B------:R-:W-:Y:S08]  /*06a0*/  BRA.U !UP0, `(.L_x_24) ;  /* 0x0000000108907547 */ /* 0x000ff0000b800000 */
[----:B------:R-:W2:Y:S01]  /*06b0*/  LDC.64 R16, c[0x0][0x380] ;  /* 0x0000e000ff107b82 */ /* 0x000ea20000000a00 */
[----:B------:R-:W-:-:S04]  /*06c0*/  VIADD R5, R3, UR4 ;  /* 0x0000000403057c36 */ /* 0x000fc80008000000 */
[----:B--2---:R-:W-:-:S05]  /*06d0*/  IMAD.WIDE R16, R5, 0x4, R16 ;  /* 0x0000000405107825 */ /* 0x004fca00078e0210 */
[----:B------:R-:W0:Y:S04]  /*06e0*/  LDG.E R9, desc[UR12][R16.64] ;  /* 0x0000000c10097981 */ /* 0x000e28000c1e1900 */
[----:B------:R-:W2:Y:S04]  /*06f0*/  LDG.E R20, desc[UR12][R16.64+0x4] ;  /* 0x0000040c10147981 */ /* 0x000ea8000c1e1900 */
[----:B------:R-:W3:Y:S04]  /*0700*/  LDG.E R21, desc[UR12][R16.64+0x8] ;  /* 0x0000080c10157981 */ /* 0x000ee8000c1e1900 */
[----:B------:R-:W4:Y:S04]  /*0710*/  LDG.E R22, desc[UR12][R16.64+0xc] ;  /* 0x00000c0c10167981 */ /* 0x000f28000c1e1900 */
[----:B------:R-:W5:Y:S04]  /*0720*/  LDG.E R7, desc[UR12][R16.64+0x10] ;  /* 0x0000100c10077981 */ /* 0x000f68000c1e1900 */
[----:B------:R-:W5:Y:S04]  /*0730*/  LDG.E R6, desc[UR12][R16.64+0x14] ;  /* 0x0000140c10067981 */ /* 0x000f68000c1e1900 */
[----:B------:R-:W5:Y:S04]  /*0740*/  LDG.E R2, desc[UR12][R16.64+0x18] ;  /* 0x0000180c10027981 */ /* 0x000f68000c1e1900 */
[----:B------:R-:W5:Y:S01]  /*0750*/  LDG.E R8, desc[UR12][R16.64+0x1c] ;  /* 0x00001c0c10087981 */ /* 0x000f62000c1e1900 */
[----:B------:R-:W-:Y:S01]  /*0760*/  UIADD3 UR4, UPT, UPT, UR4, 0x8, URZ ;  /* 0x0000000804047890 */ /* 0x000fe2000fffe0ff */
[----:B0-----:R-:W1:Y:S08]  /*0770*/  F2F.F64.F32 R4, R9 ;  /* 0x0000000900047310 */ /* 0x001e700000201800 */
[----:B--2---:R-:W0:Y:S01]  /*0780*/  F2F.F64.F32 R12, R20 ;  /* 0x00000014000c7310 */ /* 0x004e220000201800 */
[----:B-1----:R-:W-:-:S07]  /*0790*/  DADD R18, -R10, R4 ;  /* 0x000000000a127229 */ /* 0x002fce0000000104 */
[----:B---3--:R-:W1:Y:S01]  /*07a0*/  F2F.F64.F32 R4, R21 ;  /* 0x0000001500047310 */ /* 0x008e620000201800 */
[----:B------:R-:W-:Y:S02]  /*07b0*/  DFMA R14, R18, R18, R14 ;  /* 0x00000012120e722b */ /* 0x000fe4000000000e */
[----:B0-----:R-:W-:-:S05]  /*07c0*/  DADD R18, -R10, R12 ;  /* 0x000000000a127229 */ /* 0x001fca000000010c */
[----:B----4-:R-:W0:Y:S01]  /*07d0*/  F2F.F64.F32 R12, R22 ;  /* 0x00000016000c7310 */ /* 0x010e220000201800 */
[----:B-1----:R-:W-:Y:S02]  /*07e0*/  DADD R4, -R10, R4 ;  /* 0x000000000a047229 */ /* 0x002fe40000000104 */
[----:B------:R-:W-:-:S05]  /*07f0*/  DFMA R14, R18, R18, R14 ;  /* 0x00000012120e722b */ /* 0x000fca000000000e */
[----:B-----5:R-:W-:Y:S01]  /*0800*/  F2F.F64.F32 R8, R8 ;  /* 0x0000000800087310 */ /* 0x020fe20000201800 */
[----:B0-----:R-:W-:-:S07]  /*0810*/  DADD R12, -R10, R12 ;  /* 0x000000000a0c7229 */ /* 0x001fce000000010c */
[----:B------:R-:W0:Y:S01]  /*0820*/  F2F.F64.F32 R18, R7 ;  /* 0x0000000700127310 */ /* 0x000e220000201800 */
[----:B------:R-:W-:-:S07]  /*0830*/  DFMA R14, R4, R4, R14 ;  /* 0x00000004040e722b */ /* 0x000fce000000000e */
[----:B------:R-:W1:Y:S01]  /*0840*/  F2F.F64.F32 R4, R6 ;  /* 0x0000000600047310 */ /* 0x000e620000201800 */
[----:B------:R-:W-:Y:S02]  /*0850*/  DFMA R14, R12, R12, R14 ;  /* 0x0000000c0c0e722b */ /* 0x000fe4000000000e */
[----:B0-----:R-:W-:-:S05]  /*0860*/  DADD R18, -R10, R18 ;  /* 0x000000000a127229 */ /* 0x001fca0000000112 */
[----:B------:R-:W0:Y:S03]  /*0870*/  F2F.F64.F32 R12, R2 ;  /* 0x00000002000c7310 */ /* 0x000e260000201800 */
[----:B------:R-:W-:Y:S02]  /*0880*/  DFMA R14, R18, R18, R14 ;  /* 0x00000012120e722b */ /* 0x000fe4000000000e */
[C---:B-1----:R-:W-:Y:S02]  /*0890*/  DADD R4, -R10.reuse, R4 ;  /* 0x000000000a047229 */ /* 0x042fe40000000104 */
[----:B0-----:R-:W-:-:S06]  /*08a0*/  DADD R12, -R10, R12 ;  /* 0x000000000a0c7229 */ /* 0x001fcc000000010c */
[----:B------:R-:W-:Y:S02]  /*08b0*/  DFMA R14, R4, R4, R14 ;  /* 0x00000004040e722b */ /* 0x000fe4000000000e */
[----:B------:R-:W-:-:S06]  /*08c0*/  DADD R4, -R10, R8 ;  /* 0x000000000a047229 */ /* 0x000fcc0000000108 */
[----:B------:R-:W-:-:S08]  /*08d0*/  DFMA R14, R12, R12, R14 ;  /* 0x0000000c0c0e722b */ /* 0x000fd0000000000e */
[----:B------:R-:W-:-:S11]  /*08e0*/  DFMA R14, R4, R4, R14 ;  /* 0x00000004040e722b */ /* 0x000fd6000000000e */
.L_x_24:
[----:B------:R-:W-:Y:S05]  /*08f0*/  BRA.U !UP1, `(.L_x_21) ;  /* 0x0000000109947547 */ /* 0x000fea000b800000 */
[----:B------:R-:W-:Y:S02]  /*0900*/  UISETP.GE.U32.AND UP0, UPT, UR6, 0x4, UPT ;  /* 0x000000040600788c */ /* 0x000fe4000bf06070 */
[----:B------:R-:W-:-:S04]  /*0910*/  ULOP3.LUT UR5, UR7, 0x3, URZ, 0xc0, !UPT ;  /* 0x0000000307057892 */ /* 0x000fc8000f8ec0ff */
[----:B------:R-:W-:-:S03]  /*0920*/  UISETP.NE.AND UP1, UPT, UR5, URZ, UPT ;  /* 0x000000ff0500728c */ /* 0x000fc6000bf25270 */
[----:B------:R-:W-:Y:S08]  /*0930*/  BRA.U !UP0, `(.L_x_25) ;  /* 0x0000000108507547 */ /* 0x000ff0000b800000 */
[----:B0-----:R-:W0:Y:S01]  /*0940*/  LDC.64 R4, c[0x0][0x380] ;  /* 0x0000e000ff047b82 */ /* 0x001e220000000a00 */
[----:B------:R-:W-:-:S04]  /*0950*/  VIADD R7, R3, UR4 ;  /* 0x0000000403077c36 */ /* 0x000fc80008000000 */
[----:B0-----:R-:W-:-:S05]  /*0960*/  IMAD.WIDE R4, R7, 0x4, R4 ;  /* 0x0000000407047825 */ /* 0x001fca00078e0204 */
[----:B------:R-:W2:Y:S04]  /*0970*/  LDG.E R2, desc[UR12][R4.64] ;  /* 0x0000000c04027981 */ /* 0x000ea8000c1e1900 */
[----:B------:R-:W3:Y:S04]  /*0980*/  LDG.E R16, desc[UR12][R4.64+0x4] ;  /* 0x0000040c04107981 */ /* 0x000ee8000c1e1900 */
[----:B------:R-:W4:Y:S04]  /*0990*/  LDG.E R17, desc[UR12][R4.64+0x8] ;  /* 0x0000080c04117981 */ /* 0x000f28000c1e1900 */
[----:B------:R-:W5:Y:S01]  /*09a0*/  LDG.E R18, desc[UR12][R4.64+0xc] ;  /* 0x00000c0c04127981 */ /* 0x000f62000c1e1900 */
[----:B------:R-:W-:Y:S01]  /*09b0*/  UIADD3 UR4, UPT, UPT, UR4, 0x4, URZ ;  /* 0x0000000404047890 */ /* 0x000fe2000fffe0ff */
[----:B--2---:R-:W1:Y:S08]  /*09c0*/  F2F.F64.F32 R6, R2 ;  /* 0x0000000200067310 */ /* 0x004e700000201800 */
[----:B---3--:R-:W0:Y:S01]  /*09d0*/  F2F.F64.F32 R8, R16 ;  /* 0x0000001000087310 */ /* 0x008e220000201800 */
[----:B-1----:R-:W-:-:S07]  /*09e0*/  DADD R6, -R10, R6 ;  /* 0x000000000a067229 */ /* 0x002fce0000000106 */
[----:B----4-:R-:W1:Y:S01]  /*09f0*/  F2F.F64.F32 R12, R17 ;  /* 0x00000011000c7310 */ /* 0x010e620000201800 */
[----:B------:R-:W-:Y:S02]  /*0a00*/  DFMA R6, R6, R6, R14 ;  /* 0x000000060606722b */ /* 0x000fe4000000000e */
[----:B0-----:R-:W-:-:S05]  /*0a10*/  DADD R8, -R10, R8 ;  /* 0x000000000a087229 */ /* 0x001fca0000000108 */
[----:B-----5:R-:W0:Y:S01]  /*0a20*/  F2F.F64.F32 R14, R18 ;  /* 0x00000012000e7310 */ /* 0x020e220000201800 */
[----:B-1----:R-:W-:Y:S02]  /*0a30*/  DADD R12, -R10, R12 ;  /* 0x000000000a0c7229 */ /* 0x002fe4000000010c */
[----:B------:R-:W-:Y:S02]  /*0a40*/  DFMA R6, R8, R8, R6 ;  /* 0x000000080806722b */ /* 0x000fe40000000006 */
[----:B0-----:R-:W-:-:S06]  /*0a50*/  DADD R14, -R10, R14 ;  /* 0x000000000a0e7229 */ /* 0x001fcc000000010e */
[----:B------:R-:W-:-:S08]  /*0a60*/  DFMA R6, R12, R12, R6 ;  /* 0x0000000c0c06722b */ /* 0x000fd00000000006 */
[----:B------:R-:W-:-:S11]  /*0a70*/  DFMA R14, R14, R14, R6 ;  /* 0x0000000e0e0e722b */ /* 0x000fd60000000006 */
.L_x_25:
[----:B------:R-:W-:Y:S05]  /*0a80*/  BRA.U !UP1, `(.L_x_21) ;  /* 0x0000000109307547 */ /* 0x000fea000b800000 */
[----:B------:R-:W2:Y:S01]  /*0a90*/  LDC.64 R6, c[0x0][0x380] ;  /* 0x0000e000ff067b82 */ /* 0x000ea20000000a00 */
[----:B------:R-:W-:Y:S01]  /*0aa0*/  VIADD R9, R3, UR4 ;  /* 0x0000000403097c36 */ /* 0x000fe20008000000 */
[----:B------:R-:W-:-:S12]  /*0ab0*/  UIADD3 UR5, UPT, UPT, -UR5, URZ, URZ ;  /* 0x000000ff05057290 */ /* 0x000fd8000fffe1ff */
.L_x_26:
[----:B--2---:R-:W-:-:S06]  /*0ac0*/  IMAD.WIDE R2, R9, 0x4, R6 ;  /* 0x0000000409027825 */ /* 0x004fcc00078e0206 */
[----:B------:R-:W0:Y:S01]  /*0ad0*/  LDG.E R2, desc[UR12][R2.64] ;  /* 0x0000000c02027981 */ /* 0x000e22000c1e1900 */
[----:B------:R-:W-:Y:S01]  /*0ae0*/  UIADD3 UR5, UPT, UPT, UR5, 0x1, URZ ;  /* 0x0000000105057890 */ /* 0x000fe2000fffe0ff */
[----:B------:R-:W-:-:S03]  /*0af0*/  VIADD R9, R9, 0x1 ;  /* 0x0000000109097836 */ /* 0x000fc60000000000 */
[----:B------:R-:W-:Y:S01]  /*0b00*/  UISETP.NE.AND UP0, UPT, UR5, URZ, UPT ;  /* 0x000000ff0500728c */ /* 0x000fe2000bf05270 */
[----:B0-----:R-:W1:Y:S02]  /*0b10*/  F2F.F64.F32 R4, R2 ;  /* 0x0000000200047310 */ /* 0x001e640000201800 */
[----:B-1----:R-:W-:-:S08]  /*0b20*/  DADD R4, -R10, R4 ;  /* 0x000000000a047229 */ /* 0x002fd00000000104 */
[----:B------:R-:W-:Y:S01]  /*0b30*/  DFMA R14, R4, R4, R14 ;  /* 0x00000004040e722b */ /* 0x000fe2000000000e */
[----:B------:R-:W-:Y:S10]  /*0b40*/  BRA.U UP0, `(.L_x_26) ;  /* 0xfffffffd00dc7547 */ /* 0x000ff4000b83ffff */
.L_x_21:
[----:B------:R-:W-:Y:S01]  /*0b50*/  UIADD3 UR4, UPT, UPT, UR7, -0x1, URZ ;  /* 0xffffffff07047890 */ /* 0x000fe2000fffe0ff */
[----:B------:R-:W-:Y:S01]  /*0b60*/  IMAD.MOV.U32 R2, RZ, RZ, 0x1 ;  /* 0x00000001ff027424 */ /* 0x000fe200078e00ff */
[----:B------:R-:W-:Y:S01]  /*0b70*/  FSETP.GEU.AND P1, PT, |R15|, 6.5827683646048100446e-37, PT ;  /* 0x036000000f00780b */ /* 0x000fe20003f2e200 */
[----:B------:R-:W-:Y:S06]  /*0b80*/  BSSY.RECONVERGENT B0, `(.L_x_27) ;  /* 0x0000012000007945 */ /* 0x000fec0003800200 */
[----:B------:R-:W2:Y:S08]  /*0b90*/  I2F.F64 R6, UR4 ;  /* 0x0000000400067d12 */ /* 0x000eb00008201c00 */
[----:B--2---:R-:W0:Y:S02]  /*0ba0*/  MUFU.RCP64H R3, R7 ;  /* 0x0000000700037308 */ /* 0x004e240000001800 */
[----:B0-----:R-:W-:-:S08]  /*0bb0*/  DFMA R4, -R6, R2, 1 ;  /* 0x3ff000000604742b */ /* 0x001fd00000000102 */
[----:B------:R-:W-:-:S08]  /*0bc0*/  DFMA R4, R4, R4, R4 ;  /* 0x000000040404722b */ /* 0x000fd00000000004 */
[----:B------:R-:W-:-:S08]  /*0bd0*/  DFMA R4, R2, R4, R2 ;  /* 0x000000040204722b */ /* 0x000fd00000000002 */
[----:B------:R-:W-:-:S08]  /*0be0*/  DFMA R2, -R6, R4, 1 ;  /* 0x3ff000000602742b */ /* 0x000fd00000000104 */
[----:B------:R-:W-:-:S08]  /*0bf0*/  DFMA R2, R4, R2, R4 ;  /* 0x000000020402722b */ /* 0x000fd00000000004 */
[----:B------:R-:W-:-:S08]  /*0c00*/  DMUL R4, R2, R14 ;  /* 0x0000000e02047228 */ /* 0x000fd00000000000 */
[----:B------:R-:W-:-:S08]  /*0c10*/  DFMA R8, -R6, R4, R14 ;  /* 0x000000040608722b */ /* 0x000fd0000000010e */
[----:B------:R-:W-:-:S10]  /*0c20*/  DFMA R2, R2, R8, R4 ;  /* 0x000000080202722b */ /* 0x000fd40000000004 */
[----:B------:R-:W-:-:S05]  /*0c30*/  FFMA R4, RZ, R7, R3 ;  /* 0x00000007ff047223 */ /* 0x000fca0000000003 */
[----:B------:R-:W-:-:S13]  /*0c40*/  FSETP.GT.AND P0, PT, |R4|, 1.469367938527859385e-39, PT ;  /* 0x001000000400780b */ /* 0x000fda0003f04200 */
[----:B------:R-:W-:Y:S05]  /*0c50*/  @P0 BRA P1, `(.L_x_28) ;  /* 0x0000000000100947 */ /* 0x000fea0000800000 */
[----:B------:R-:W-:Y:S01]  /*0c60*/  IMAD.MOV.U32 R4, RZ, RZ, R14 ;  /* 0x000000ffff047224 */ /* 0x000fe200078e000e */
[----:B-1----:R-:W-:Y:S01]  /*0c70*/  MOV R10, 0xca0 ;  /* 0x00000ca0000a7802 */ /* 0x002fe20000000f00 */
[----:B------:R-:W-:-:S07]  /*0c80*/  IMAD.MOV.U32 R5, RZ, RZ, R15 ;  /* 0x000000ffff057224 */ /* 0x000fce00078e000f */
[----:B------:R-:W-:Y:S05]  /*0c90*/  CALL.REL.NOINC `($__internal_2_$__cuda_sm20_div_rn_f64_full) ;  /* 0x0000000000187944 */ /* 0x000fea0003c00000 */
.L_x_28:
[----:B------:R-:W-:Y:S05]  /*0ca0*/  BSYNC.RECONVERGENT B0 ;  /* 0x0000000000007941 */ /* 0x000fea0003800200 */
.L_x_27:
[----:B------:R-:W0:Y:S01]  /*0cb0*/  LDC.64 R4, c[0x0][0x390] ;  /* 0x0000e400ff047b82 */ /* 0x000e220000000a00 */
[----:B------:R-:W2:Y:S01]  /*0cc0*/  F2F.F32.F64 R3, R2 ;  /* 0x0000000200037310 */ /* 0x000ea20000301000 */
[----:B0-----:R-:W-:-:S05]  /*0cd0*/  IMAD.WIDE R4, R0, 0x4, R4 ;  /* 0x0000000400047825 */ /* 0x001fca00078e0204 */
[----:B--2---:R-:W-:Y:S01]  /*0ce0*/  STG.E desc[UR12][R4.64], R3 ;  /* 0x0000000304007986 */ /* 0x004fe2000c10190c */
[----:B------:R-:W-:Y:S05]  /*0cf0*/  EXIT ;  /* 0x000000000000794d */ /* 0x000fea0003800000 */
        .weak           $__internal_2_$__cuda_sm20_div_rn_f64_full
        .type           $__internal_2_$__cuda_sm20_div_rn_f64_full,@function
        .size           $__internal_2_$__cuda_sm20_div_rn_f64_full,(.L_x_72 - $__internal_2_$__cuda_sm20_div_rn_f64_full)
$__internal_2_$__cuda_sm20_div_rn_f64_full:
[C---:B------:R-:W-:Y:S01]  /*0d00*/  FSETP.GEU.AND P0, PT, |R7|.reuse, 1.469367938527859385e-39, PT ;  /* 0x001000000700780b */ /* 0x040fe20003f0e200 */
[----:B------:R-:W-:Y:S01]  /*0d10*/  IMAD.MOV.U32 R16, RZ, RZ, 0x1 ;  /* 0x00000001ff107424 */ /* 0x000fe200078e00ff */
[----:B------:R-:W-:Y:S01]  /*0d20*/  LOP3.LUT R2, R7, 0x800fffff, RZ, 0xc0, !PT ;  /* 0x800fffff07027812 */ /* 0x000fe200078ec0ff */
[----:B------:R-:W-:Y:S01]  /*0d30*/  BSSY.RECONVERGENT B1, `(.L_x_29) ;  /* 0x0000055000017945 */ /* 0x000fe20003800200 */
[C---:B------:R-:W-:Y:S02]  /*0d40*/  FSETP.GEU.AND P2, PT, |R5|.reuse, 1.469367938527859385e-39, PT ;  /* 0x001000000500780b */ /* 0x040fe40003f4e200 */
[----:B------:R-:W-:Y:S01]  /*0d50*/  LOP3.LUT R3, R2, 0x3ff00000, RZ, 0xfc, !PT ;  /* 0x3ff0000002037812 */ /* 0x000fe200078efcff */
[----:B------:R-:W-:Y:S01]  /*0d60*/  IMAD.MOV.U32 R2, RZ, RZ, R6 ;  /* 0x000000ffff027224 */ /* 0x000fe200078e0006 */
[----:B------:R-:W-:Y:S02]  /*0d70*/  LOP3.LUT R11, R5, 0x7ff00000, RZ, 0xc0, !PT ;  /* 0x7ff00000050b7812 */ /* 0x000fe400078ec0ff */
[----:B------:R-:W-:-:S03]  /*0d80*/  LOP3.LUT R14, R7, 0x7ff00000, RZ, 0xc0, !PT ;  /* 0x7ff00000070e7812 */ /* 0x000fc600078ec0ff */
[----:B------:R-:W-:Y:S01]  /*0d90*/  @!P0 DMUL R2, R6, 8.98846567431157953865e+307 ;  /* 0x7fe0000006028828 */ /* 0x000fe20000000000 */
[----:B------:R-:W-:-:S03]  /*0da0*/  ISETP.GE.U32.AND P1, PT, R11, R14, PT ;  /* 0x0000000e0b00720c */ /* 0x000fc60003f26070 */
[----:B------:R-:W-:Y:S01]  /*0db0*/  @!P2 LOP3.LUT R12, R7, 0x7ff00000, RZ, 0xc0, !PT ;  /* 0x7ff00000070ca812 */ /* 0x000fe200078ec0ff */
[----:B------:R-:W-:Y:S01]  /*0dc0*/  @!P2 IMAD.MOV.U32 R18, RZ, RZ, RZ ;  /* 0x000000ffff12a224 */ /* 0x000fe200078e00ff */
[----:B------:R-:W0:Y:S02]  /*0dd0*/  MUFU.RCP64H R17, R3 ;  /* 0x0000000300117308 */ /* 0x000e240000001800 */
[----:B------:R-:W-:Y:S01]  /*0de0*/  @!P2 ISETP.GE.U32.AND P3, PT, R11, R12, PT ;  /* 0x0000000c0b00a20c */ /* 0x000fe20003f66070 */
[----:B------:R-:W-:-:S05]  /*0df0*/  IMAD.MOV.U32 R12, RZ, RZ, 0x1ca00000 ;  /* 0x1ca00000ff0c7424 */ /* 0x000fca00078e00ff */
[----:B------:R-:W-:-:S04]  /*0e00*/  @!P2 SEL R13, R12, 0x63400000, !P3 ;  /* 0x634000000c0da807 */ /* 0x000fc80005800000 */
[----:B------:R-:W-:-:S04]  /*0e10*/  @!P2 LOP3.LUT R13, R13, 0x80000000, R5, 0xf8, !PT ;  /* 0x800000000d0da812 */ /* 0x000fc800078ef805 */
[----:B------:R-:W-:Y:S01]  /*0e20*/  @!P2 LOP3.LUT R19, R13, 0x100000, RZ, 0xfc, !PT ;  /* 0x001000000d13a812 */ /* 0x000fe200078efcff */
[----:B0-----:R-:W-:-:S08]  /*0e30*/  DFMA R8, R16, -R2, 1 ;  /* 0x3ff000001008742b */ /* 0x001fd00000000802 */
[----:B------:R-:W-:-:S08]  /*0e40*/  DFMA R8, R8, R8, R8 ;  /* 0x000000080808722b */ /* 0x000fd00000000008 */
[----:B------:R-:W-:Y:S01]  /*0e50*/  DFMA R16, R16, R8, R16 ;  /* 0x000000081010722b */ /* 0x000fe20000000010 */
[----:B------:R-:W-:Y:S01]  /*0e60*/  SEL R9, R12, 0x63400000, !P1 ;  /* 0x634000000c097807 */ /* 0x000fe20004800000 */
[----:B------:R-:W-:-:S03]  /*0e70*/  IMAD.MOV.U32 R8, RZ, RZ, R4 ;  /* 0x000000ffff087224 */ /* 0x000fc600078e0004 */
[----:B------:R-:W-:-:S03]  /*0e80*/  LOP3.LUT R9, R9, 0x800fffff, R5, 0xf8, !PT ;  /* 0x800fffff09097812 */ /* 0x000fc600078ef805 */
[----:B------:R-:W-:-:S03]  /*0e90*/  DFMA R20, R16, -R2, 1 ;  /* 0x3ff000001014742b */ /* 0x000fc60000000802 */
[----:B------:R-:W-:-:S05]  /*0ea0*/  @!P2 DFMA R8, R8, 2, -R18 ;  /* 0x400000000808a82b */ /* 0x000fca0000000812 */
[----:B------:R-:W-:Y:S01]  /*0eb0*/  DFMA R16, R16, R20, R16 ;  /* 0x000000141010722b */ /* 0x000fe20000000010 */
[----:B------:R-:W-:Y:S02]  /*0ec0*/  IMAD.MOV.U32 R21, RZ, RZ, R11 ;  /* 0x000000ffff157224 */ /* 0x000fe400078e000b */
[----:B------:R-:W-:Y:S01]  /*0ed0*/  IMAD.MOV.U32 R20, RZ, RZ, R14 ;  /* 0x000000ffff147224 */ /* 0x000fe200078e000e */
[----:B------:R-:W-:Y:S02]  /*0ee0*/  @!P0 LOP3.LUT R20, R3, 0x7ff00000, RZ, 0xc0, !PT ;  /* 0x7ff0000003148812 */ /* 0x000fe400078ec0ff */
[----:B------:R-:W-:Y:S02]  /*0ef0*/  @!P2 LOP3.LUT R21, R9, 0x7ff00000, RZ, 0xc0, !PT ;  /* 0x7ff000000915a812 */ /* 0x000fe400078ec0ff */
[----:B------:R-:W-:Y:S01]  /*0f00*/  DMUL R18, R16, R8 ;  /* 0x0000000810127228 */ /* 0x000fe20000000000 */
[----:B------:R-:W-:Y:S02]  /*0f10*/  VIADD R22, R20, 0xffffffff ;  /* 0xffffffff14167836 */ /* 0x000fe40000000000 */
[----:B------:R-:W-:-:S05]  /*0f20*/  VIADD R13, R21, 0xffffffff ;  /* 0xffffffff150d7836 */ /* 0x000fca0000000000 */
[----:B------:R-:W-:Y:S01]  /*0f30*/  DFMA R14, R18, -R2, R8 ;  /* 0x80000002120e722b */ /* 0x000fe20000000008 */
[----:B------:R-:W-:-:S04]  /*0f40*/  ISETP.GT.U32.AND P0, PT, R13, 0x7feffffe, PT ;  /* 0x7feffffe0d00780c */ /* 0x000fc80003f04070 */
[----:B------:R-:W-:-:S03]  /*0f50*/  ISETP.GT.U32.OR P0, PT, R22, 0x7feffffe, P0 ;  /* 0x7feffffe1600780c */ /* 0x000fc60000704470 */
[----:B------:R-:W-:-:S10]  /*0f60*/  DFMA R14, R16, R14, R18 ;  /* 0x0000000e100e722b */ /* 0x000fd40000000012 */
[----:B------:R-:W-:Y:S05]  /*0f70*/  @P0 BRA `(.L_x_30) ;  /* 0x00000000006c0947 */ /* 0x000fea0003800000 */
[----:B------:R-:W-:-:S04]  /*0f80*/  LOP3.LUT R16, R7, 0x7ff00000, RZ, 0xc0, !PT ;  /* 0x7ff0000007107812 */ /* 0x000fc800078ec0ff */
[CC--:B------:R-:W-:Y:S02]  /*0f90*/  VIADDMNMX R4, R11.reuse, -R16.reuse, 0xb9600000, !PT ;  /* 0xb96000000b047446 */ /* 0x0c0fe40007800910 */
[----:B------:R-:W-:Y:S02]  /*0fa0*/  ISETP.GE.U32.AND P0, PT, R11, R16, PT ;  /* 0x000000100b00720c */ /* 0x000fe40003f06070 */
[----:B------:R-:W-:Y:S02]  /*0fb0*/  VIMNMX R4, PT, PT, R4, 0x46a00000, PT ;  /* 0x46a0000004047848 */ /* 0x000fe40003fe0100 */
[----:B------:R-:W-:-:S05]  /*0fc0*/  SEL R11, R12, 0x63400000, !P0 ;  /* 0x634000000c0b7807 */ /* 0x000fca0004000000 */
[----:B------:R-:W-:Y:S02]  /*0fd0*/  IMAD.IADD R11, R4, 0x1, -R11 ;  /* 0x00000001040b7824 */ /* 0x000fe400078e0a0b */
[----:B------:R-:W-:Y:S02]  /*0fe0*/  IMAD.MOV.U32 R4, RZ, RZ, RZ ;  /* 0x000000ffff047224 */ /* 0x000fe400078e00ff */
[----:B------:R-:W-:-:S06]  /*0ff0*/  VIADD R5, R11, 0x7fe00000 ;  /* 0x7fe000000b057836 */ /* 0x000fcc0000000000 */
[----:B------:R-:W-:-:S10]  /*1000*/  DMUL R12, R14, R4 ;  /* 0x000000040e0c7228 */ /* 0x000fd40000000000 */
[----:B------:R-:W-:-:S13]  /*1010*/  FSETP.GTU.AND P0, PT, |R13|, 1.469367938527859385e-39, PT ;  /* 0x001000000d00780b */ /* 0x000fda0003f0c200 */
[----:B------:R-:W-:Y:S05]  /*1020*/  @P0 BRA `(.L_x_31) ;  /* 0x0000000000940947 */ /* 0x000fea0003800000 */
[----:B------:R-:W-:Y:S01]  /*1030*/  DFMA R2, R14, -R2, R8 ;  /* 0x800000020e02722b */ /* 0x000fe20000000008 */
[----:B------:R-:W-:-:S09]  /*1040*/  IMAD.MOV.U32 R4, RZ, RZ, RZ ;  /* 0x000000ffff047224 */ /* 0x000fd200078e00ff */
[C---:B------:R-:W-:Y:S02]  /*1050*/  FSETP.NEU.AND P0, PT, R3.reuse, RZ, PT ;  /* 0x000000ff0300720b */ /* 0x040fe40003f0d000 */
[----:B------:R-:W-:-:S04]  /*1060*/  LOP3.LUT R7, R3, 0x80000000, R7, 0x48, !PT ;  /* 0x8000000003077812 */ /* 0x000fc800078e4807 */
[----:B------:R-:W-:-:S07]  /*1070*/  LOP3.LUT R5, R7, R5, RZ, 0xfc, !PT ;  /* 0x0000000507057212 */ /* 0x000fce00078efcff */
[----:B------:R-:W-:Y:S05]  /*1080*/  @!P0 BRA `(.L_x_31) ;  /* 0x00000000007c8947 */ /* 0x000fea0003800000 */
[----:B------:R-:W-:Y:S01]  /*1090*/  IMAD.MOV R3, RZ, RZ, -R11 ;  /* 0x000000ffff037224 */ /* 0x000fe200078e0a0b */
[----:B------:R-:W-:Y:S01]  /*10a0*/  DMUL.RP R4, R14, R4 ;  /* 0x000000040e047228 */ /* 0x000fe20000008000 */
[----:B------:R-:W-:-:S06]  /*10b0*/  IMAD.MOV.U32 R2, RZ, RZ, RZ ;  /* 0x000000ffff027224 */ /* 0x000fcc00078e00ff */
[----:B------:R-:W-:-:S03]  /*10c0*/  DFMA R2, R12, -R2, R14 ;  /* 0x800000020c02722b */ /* 0x000fc6000000000e */
[----:B------:R-:W-:-:S03]  /*10d0*/  LOP3.LUT R7, R5, R7, RZ, 0x3c, !PT ;  /* 0x0000000705077212 */ /* 0x000fc600078e3cff */
[----:B------:R-:W-:-:S04]  /*10e0*/  IADD3 R2, PT, PT, -R11, -0x43300000, RZ ;  /* 0xbcd000000b027810 */ /* 0x000fc80007ffe1ff */
[----:B------:R-:W-:-:S04]  /*10f0*/  FSETP.NEU.AND P0, PT, |R3|, R2, PT ;  /* 0x000000020300720b */ /* 0x000fc80003f0d200 */
[----:B------:R-:W-:Y:S02]  /*1100*/  FSEL R12, R4, R12, !P0 ;  /* 0x0000000c040c7208 */ /* 0x000fe40004000000 */
[----:B------:R-:W-:Y:S01]  /*1110*/  FSEL R13, R7, R13, !P0 ;  /* 0x0000000d070d7208 */ /* 0x000fe20004000000 */
[----:B------:R-:W-:Y:S06]  /*1120*/  BRA `(.L_x_31) ;  /* 0x0000000000547947 */ /* 0x000fec0003800000 */
.L_x_30:
[----:B------:R-:W-:-:S14]  /*1130*/  DSETP.NAN.AND P0, PT, R4, R4, PT ;  /* 0x000000040400722a */ /* 0x000fdc0003f08000 */
[----:B------:R-:W-:Y:S05]  /*1140*/  @P0 BRA `(.L_x_32) ;  /* 0x0000000000440947 */ /* 0x000fea0003800000 */
[----:B------:R-:W-:-:S14]  /*1150*/  DSETP.NAN.AND P0, PT, R6, R6, PT ;  /* 0x000000060600722a */ /* 0x000fdc0003f08000 */
[----:B------:R-:W-:Y:S05]  /*1160*/  @P0 BRA `(.L_x_33) ;  /* 0x0000000000300947 */ /* 0x000fea0003800000 */
[----:B------:R-:W-:Y:S01]  /*1170*/  ISETP.NE.AND P0, PT, R21, R20, PT ;  /* 0x000000141500720c */ /* 0x000fe20003f05270 */
[----:B------:R-:W-:Y:S02]  /*1180*/  IMAD.MOV.U32 R12, RZ, RZ, 0x0 ;  /* 0x00000000ff0c7424 */ /* 0x000fe400078e00ff */
[----:B------:R-:W-:-:S10]  /*1190*/  IMAD.MOV.U32 R13, RZ, RZ, -0x80000 ;  /* 0xfff80000ff0d7424 */ /* 0x000fd400078e00ff */
[----:B------:R-:W-:Y:S05]  /*11a0*/  @!P0 BRA `(.L_x_31) ;  /* 0x0000000000348947 */ /* 0x000fea0003800000 */
[----:B------:R-:W-:Y:S02]  /*11b0*/  ISETP.NE.AND P0, PT, R21, 0x7ff00000, PT ;  /* 0x7ff000001500780c */ /* 0x000fe40003f05270 */
[----:B------:R-:W-:Y:S02]  /*11c0*/  LOP3.LUT R13, R5, 0x80000000, R7, 0x48, !PT ;  /* 0x80000000050d7812 */ /* 0x000fe400078e4807 */
[----:B------:R-:W-:-:S13]  /*11d0*/  ISETP.EQ.OR P0, PT, R20, RZ, !P0 ;  /* 0x000000ff1400720c */ /* 0x000fda0004702670 */
[----:B------:R-:W-:Y:S01]  /*11e0*/  @P0 LOP3.LUT R2, R13, 0x7ff00000, RZ, 0xfc, !PT ;  /* 0x7ff000000d020812 */ /* 0x000fe200078efcff */
[----:B------:R-:W-:Y:S02]  /*11f0*/  @!P0 IMAD.MOV.U32 R12, RZ, RZ, RZ ;  /* 0x000000ffff0c8224 */ /* 0x000fe400078e00ff */
[----:B------:R-:W-:Y:S02]  /*1200*/  @P0 IMAD.MOV.U32 R12, RZ, RZ, RZ ;  /* 0x000000ffff0c0224 */ /* 0x000fe400078e00ff */
[----:B------:R-:W-:Y:S01]  /*1210*/  @P0 IMAD.MOV.U32 R13, RZ, RZ, R2 ;  /* 0x000000ffff0d0224 */ /* 0x000fe200078e0002 */
[----:B------:R-:W-:Y:S06]  /*1220*/  BRA `(.L_x_31) ;  /* 0x0000000000147947 */ /* 0x000fec0003800000 */
.L_x_33:
[----:B------:R-:W-:Y:S01]  /*1230*/  LOP3.LUT R13, R7, 0x80000, RZ, 0xfc, !PT ;  /* 0x00080000070d7812 */ /* 0x000fe200078efcff */
[----:B------:R-:W-:Y:S01]  /*1240*/  IMAD.MOV.U32 R12, RZ, RZ, R6 ;  /* 0x000000ffff0c7224 */ /* 0x000fe200078e0006 */
[----:B------:R-:W-:Y:S06]  /*1250*/  BRA `(.L_x_31) ;  /* 0x0000000000087947 */ /* 0x000fec0003800000 */
.L_x_32:
[----:B------:R-:W-:Y:S01]  /*1260*/  LOP3.LUT R13, R5, 0x80000, RZ, 0xfc, !PT ;  /* 0x00080000050d7812 */ /* 0x000fe200078efcff */
[----:B------:R-:W-:-:S07]  /*1270*/  IMAD.MOV.U32 R12, RZ, RZ, R4 ;  /* 0x000000ffff0c7224 */ /* 0x000fce00078e0004 */
.L_x_31:
[----:B------:R-:W-:Y:S05]  /*1280*/  BSYNC.RECONVERGENT B1 ;  /* 0x0000000000017941 */ /* 0x000fea0003800200 */
.L_x_29:
[----:B------:R-:W-:Y:S02]  /*1290*/  IMAD.MOV.U32 R11, RZ, RZ, 0x0 ;  /* 0x00000000ff0b7424 */ /* 0x000fe400078e00ff */
[----:B------:R-:W-:Y:S02]  /*12a0*/  IMAD.MOV.U32 R2, RZ, RZ, R12 ;  /* 0x000000ffff027224 */ /* 0x000fe400078e000c */
[----:B------:R-:W-:Y:S01]  /*12b0*/  IMAD.MOV.U32 R3, RZ, RZ, R13 ;  /* 0x000000ffff037224 */ /* 0x000fe200078e000d */
[----:B------:R-:W-:Y:S06]  /*12c0*/  RET.REL.NODEC R10 `(_Z21compute_row_variancesPKfS0_Pfii) ;  /* 0xffffffec0a4c7950 */ /* 0x000fec0003c3ffff */
.L_x_34:
        /* <DEDUP_REMOVED lines=11> */
.L_x_72:


//--------------------- .text._Z17compute_row_meansPKfPfii --------------------------
	.section	.text._Z17compute_row_meansPKfPfii,"ax",@progbits
	.align	128
        .global         _Z17compute_row_meansPKfPfii
        .type           _Z17compute_row_meansPKfPfii,@function
        .size           _Z17compute_row_meansPKfPfii,(.L_x_73 - _Z17compute_row_meansPKfPfii)
        .other          _Z17compute_row_meansPKfPfii,@"STO_CUDA_ENTRY STV_DEFAULT"
_Z17compute_row_meansPKfPfii:
.text._Z17compute_row_meansPKfPfii:
        /* <DEDUP_REMOVED lines=13> */
[----:B------:R-:W-:Y:S02]  /*00d0*/  UISETP.GE.U32.AND UP1, UPT, UR12, 0x10, UPT ;  /* 0x000000100c00788c */ /* 0x000fe4000bf26070 */
[----:B------:R-:W-:Y:S01]  /*00e0*/  IMAD R3, R0, UR12, RZ ;  /* 0x0000000c00037c24 */ /* 0x000fe2000f8e02ff */
[----:B------:R-:W-:Y:S01]  /*00f0*/  ULOP3.LUT UR8, UR12, 0xf, URZ, 0xc0, !UPT ;  /* 0x0000000f0c087892 */ /* 0x000fe2000f8ec0ff */
[----:B------:R-:W-:Y:S01]  /*0100*/  CS2R R14, SRZ ;  /* 0x00000000000e7805 */ /* 0x000fe2000001ff00 */
[----:B------:R-:W-:Y:S02]  /*0110*/  UMOV UR4, URZ ;  /* 0x000000ff00047c82 */ /* 0x000fe40008000000 */
[----:B------:R-:W-:Y:S02]  /*0120*/  UISETP.NE.AND UP0, UPT, UR8, URZ, UPT ;  /* 0x000000ff0800728c */ /* 0x000fe4000bf05270 */
[----:B------:R-:W-:Y:S09]  /*0130*/  BRA.U !UP1, `(.L_x_36) ;  /* 0x0000000109f87547 */ /* 0x000ff2000b800000 */
[----:B------:R-:W0:Y:S01]  /*0140*/  LDCU.64 UR6, c[0x0][0x380] ;  /* 0x00007000ff0677ac */ /* 0x000e220008000a00 */
[----:B------:R-:W-:Y:S01]  /*0150*/  IMAD.MOV.U32 R2, RZ, RZ, R3 ;  /* 0x000000ffff027224 */ /* 0x000fe200078e0003 */
[----:B------:R-:W-:Y:S01]  /*0160*/  CS2R R14, SRZ ;  /* 0x00000000000e7805 */ /* 0x000fe2000001ff00 */
[----:B------:R-:W-:-:S04]  /*0170*/  ULOP3.LUT UR4, UR12, 0x7ffffff0, URZ, 0xc0, !UPT ;  /* 0x7ffffff00c047892 */ /* 0x000fc8000f8ec0ff */
[----:B------:R-:W-:Y:S02]  /*0180*/  UIADD3 UR9, UPT, UPT, -UR4, URZ, URZ ;  /* 0x000000ff04097290 */ /* 0x000fe4000fffe1ff */
[----:B0-----:R-:W-:-:S04]  /*0190*/  UIADD3 UR5, UP1, UPT, UR6, 0x20, URZ ;  /* 0x0000002006057890 */ /* 0x001fc8000ff3e0ff */
[----:B------:R-:W-:-:S12]  /*01a0*/  UIADD3.X UR6, UPT, UPT, URZ, UR7, URZ, UP1, !UPT ;  /* 0x00000007ff067290 */ /* 0x000fd80008ffe4ff */
.L_x_37:
[----:B------:R-:W-:Y:S02]  /*01b0*/  IMAD.U32 R24, RZ, RZ, UR5 ;  /* 0x00000005ff187e24 */ /* 0x000fe4000f8e00ff */
[----:B------:R-:W-:Y:S02]  /*01c0*/  IMAD.U32 R25, RZ, RZ, UR6 ;  /* 0x00000006ff197e24 */ /* 0x000fe4000f8e00ff */
[----:B------:R-:W-:-:S05]  /*01d0*/  IMAD.WIDE R24, R2, 0x4, R24 ;  /* 0x0000000402187825 */ /* 0x000fca00078e0218 */
[----:B------:R-:W2:Y:S04]  /*01e0*/  LDG.E R23, desc[UR10][R24.64+-0x20] ;  /* 0xffffe00a18177981 */ /* 0x000ea8000c1e1900 */
[----:B------:R-:W3:Y:S04]  /*01f0*/  LDG.E R26, desc[UR10][R24.64+-0x1c] ;  /* 0xffffe40a181a7981 */ /* 0x000ee8000c1e1900 */
[----:B------:R-:W4:Y:S04]  /*0200*/  LDG.E R27, desc[UR10][R24.64+-0x18] ;  /* 0xffffe80a181b7981 */ /* 0x000f28000c1e1900 */
[----:B------:R-:W5:Y:S04]  /*0210*/  LDG.E R22, desc[UR10][R24.64+-0x14] ;  /* 0xffffec0a18167981 */ /* 0x000f68000c1e1900 */
        /* <DEDUP_REMOVED lines=11> */
[----:B------:R-:W5:Y:S01]  /*02d0*/  LDG.E R4, desc[UR10][R24.64+0x1c] ;  /* 0x00001c0a18047981 */ /* 0x000f62000c1e1900 */
[----:B------:R-:W-:Y:S01]  /*02e0*/  UIADD3 UR9, UPT, UPT, UR9, 0x10, URZ ;  /* 0x0000001009097890 */ /* 0x000fe2000fffe0ff */
[----:B------:R-:W-:-:S03]  /*02f0*/  VIADD R2, R2, 0x10 ;  /* 0x0000001002027836 */ /* 0x000fc60000000000 */
[----:B------:R-:W-:Y:S01]  /*0300*/  UISETP.NE.AND UP1, UPT, UR9, URZ, UPT ;  /* 0x000000ff0900728c */ /* 0x000fe2000bf25270 */
[----:B--2---:R-:W0:Y:S08]  /*0310*/  F2F.F64.F32 R16, R23 ;  /* 0x0000001700107310 */ /* 0x004e300000201800 */
[----:B---3--:R-:W1:Y:S01]  /*0320*/  F2F.F64.F32 R12, R26 ;  /* 0x0000001a000c7310 */ /* 0x008e620000201800 */
[----:B0-----:R-:W-:-:S07]  /*0330*/  DADD R16, R16, R14 ;  /* 0x0000000010107229 */ /* 0x001fce000000000e */
[----:B----4-:R-:W0:Y:S01]  /*0340*/  F2F.F64.F32 R14, R27 ;  /* 0x0000001b000e7310 */ /* 0x010e220000201800 */
[----:B-1----:R-:W-:-:S07]  /*0350*/  DADD R12, R16, R12 ;  /* 0x00000000100c7229 */ /* 0x002fce000000000c */
[----:B-----5:R-:W1:Y:S01]  /*0360*/  F2F.F64.F32 R16, R22 ;  /* 0x0000001600107310 */ /* 0x020e620000201800 */
[----:B0-----:R-:W-:-:S07]  /*0370*/  DADD R12, R12, R14 ;  /* 0x000000000c0c7229 */ /* 0x001fce000000000e */
[----:B------:R-:W0:Y:S01]  /*0380*/  F2F.F64.F32 R14, R21 ;  /* 0x00000015000e7310 */ /* 0x000e220000201800 */
[----:B-1----:R-:W-:-:S07]  /*0390*/  DADD R12, R12, R16 ;  /* 0x000000000c0c7229 */ /* 0x002fce0000000010 */
[----:B------:R-:W1:Y:S01]  /*03a0*/  F2F.F64.F32 R16, R20 ;  /* 0x0000001400107310 */ /* 0x000e620000201800 */
        /* <DEDUP_REMOVED lines=9> */
[----:B------:R-:W-:Y:S01]  /*0440*/  F2F.F64.F32 R10, R4 ;  /* 0x00000004000a7310 */ /* 0x000fe20000201800 */
[----:B-1----:R-:W-:-:S07]  /*0450*/  DADD R12, R12, R16 ;  /* 0x000000000c0c7229 */ /* 0x002fce0000000010 */
[----:B------:R-:W0:Y:S08]  /*0460*/  F2F.F64.F32 R14, R9 ;  /* 0x00000009000e7310 */ /* 0x000e300000201800 */
[----:B------:R-:W1:Y:S01]  /*0470*/  F2F.F64.F32 R16, R8 ;  /* 0x0000000800107310 */ /* 0x000e620000201800 */
[----:B0-----:R-:W-:-:S07]  /*0480*/  DADD R12, R12, R14 ;  /* 0x000000000c0c7229 */ /* 0x001fce000000000e */
[----:B------:R-:W0:Y:S01]  /*0490*/  F2F.F64.F32 R14, R7 ;  /* 0x00000007000e7310 */ /* 0x000e220000201800 */
[----:B-1----:R-:W-:-:S07]  /*04a0*/  DADD R12, R12, R16 ;  /* 0x000000000c0c7229 */ /* 0x002fce0000000010 */
[----:B------:R-:W1:Y:S01]  /*04b0*/  F2F.F64.F32 R16, R6 ;  /* 0x0000000600107310 */ /* 0x000e620000201800 */
[----:B0-----:R-:W-:-:S07]  /*04c0*/  DADD R12, R12, R14 ;  /* 0x000000000c0c7229 */ /* 0x001fce000000000e */
[----:B------:R-:W0:Y:S01]  /*04d0*/  F2F.F64.F32 R14, R5 ;  /* 0x00000005000e7310 */ /* 0x000e220000201800 */
[----:B-1----:R-:W-:-:S08]  /*04e0*/  DADD R12, R12, R16 ;  /* 0x000000000c0c7229 */ /* 0x002fd00000000010 */
[----:B0-----:R-:W-:-:S08]  /*04f0*/  DADD R14, R12, R14 ;  /* 0x000000000c0e7229 */ /* 0x001fd0000000000e */
[----:B------:R-:W-:Y:S01]  /*0500*/  DADD R14, R14, R10 ;  /* 0x000000000e0e7229 */ /* 0x000fe2000000000a */
[----:B------:R-:W-:Y:S10]  /*0510*/  BRA.U UP1, `(.L_x_37) ;  /* 0xfffffffd01247547 */ /* 0x000ff4000b83ffff */
.L_x_36:
[----:B------:R-:W-:Y:S05]  /*0520*/  BRA.U !UP0, `(.L_x_35) ;  /* 0x0000000508047547 */ /* 0x000fea000b800000 */
[----:B------:R-:W-:Y:S02]  /*0530*/  UISETP.GE.U32.AND UP0, UPT, UR8, 0x8, UPT ;  /* 0x000000080800788c */ /* 0x000fe4000bf06070 */
[----:B------:R-:W-:-:S04]  /*0540*/  ULOP3.LUT UR6, UR12, 0x7, URZ, 0xc0, !UPT ;  /* 0x000000070c067892 */ /* 0x000fc8000f8ec0ff */
[----:B------:R-:W-:-:S03]  /*0550*/  UISETP.NE.AND UP1, UPT, UR6, URZ, UPT ;  /* 0x000000ff0600728c */ /* 0x000fc6000bf25270 */
[----:B------:R-:W-:Y:S08]  /*0560*/  BRA.U !UP0, `(.L_x_38) ;  /* 0x0000000108707547 */ /* 0x000ff0000b800000 */
[----:B------:R-:W0:Y:S01]  /*0570*/  LDC.64 R6, c[0x0][0x380] ;  /* 0x0000e000ff067b82 */ /* 0x000e220000000a00 */
[----:B------:R-:W-:-:S04]  /*0580*/  VIADD R5, R3, UR4 ;  /* 0x0000000403057c36 */ /* 0x000fc80008000000 */
[----:B0-----:R-:W-:-:S05]  /*0590*/  IMAD.WIDE R6, R5, 0x4, R6 ;  /* 0x0000000405067825 */ /* 0x001fca00078e0206 */
[----:B------:R-:W2:Y:S04]  /*05a0*/  LDG.E R16, desc[UR10][R6.64] ;  /* 0x0000000a06107981 */ /* 0x000ea8000c1e1900 */
[----:B------:R-:W3:Y:S04]  /*05b0*/  LDG.E R17, desc[UR10][R6.64+0x4] ;  /* 0x0000040a06117981 */ /* 0x000ee8000c1e1900 */
[----:B------:R-:W4:Y:S04]  /*05c0*/  LDG.E R18, desc[UR10][R6.64+0x8] ;  /* 0x0000080a06127981 */ /* 0x000f28000c1e1900 */
[----:B------:R-:W5:Y:S04]  /*05d0*/  LDG.E R19, desc[UR10][R6.64+0xc] ;  /* 0x00000c0a06137981 */ /* 0x000f68000c1e1900 */
[----:B------:R-:W5:Y:S04]  /*05e0*/  LDG.E R20, desc[UR10][R6.64+0x10] ;  /* 0x0000100a06147981 */ /* 0x000f68000c1e1900 */
[----:B------:R-:W5:Y:S04]  /*05f0*/  LDG.E R5, desc[UR10][R6.64+0x14] ;  /* 0x0000140a06057981 */ /* 0x000f68000c1e1900 */
[----:B------:R-:W5:Y:S04]  /*0600*/  LDG.E R2, desc[UR10][R6.64+0x18] ;  /* 0x0000180a06027981 */ /* 0x000f68000c1e1900 */
[----:B------:R5:W5:Y:S01]  /*0610*/  LDG.E R4, desc[UR10][R6.64+0x1c] ;  /* 0x00001c0a06047981 */ /* 0x000b62000c1e1900 */
[----:B------:R-:W-:Y:S01]  /*0620*/  UIADD3 UR4, UPT, UPT, UR4, 0x8, URZ ;  /* 0x0000000804047890 */ /* 0x000fe2000fffe0ff */
[----:B--2---:R-:W0:Y:S08]  /*0630*/  F2F.F64.F32 R8, R16 ;  /* 0x0000001000087310 */ /* 0x004e300000201800 */
[----:B---3--:R-:W1:Y:S01]  /*0640*/  F2F.F64.F32 R10, R17 ;  /* 0x00000011000a7310 */ /* 0x008e620000201800 */
[----:B0-----:R-:W-:-:S07]  /*0650*/  DADD R8, R14, R8 ;  /* 0x000000000e087229 */ /* 0x001fce0000000008 */
[----:B----4-:R-:W0:Y:S01]  /*0660*/  F2F.F64.F32 R12, R18 ;  /* 0x00000012000c7310 */ /* 0x010e220000201800 */
[----:B-1----:R-:W-:-:S07]  /*0670*/  DADD R8, R8, R10 ;  /* 0x0000000008087229 */ /* 0x002fce000000000a */
[----:B-----5:R-:W-:Y:S01]  /*0680*/  F2F.F64.F32 R6, R2 ;  /* 0x0000000200067310 */ /* 0x020fe20000201800 */
[----:B0-----:R-:W-:-:S07]  /*0690*/  DADD R8, R8, R12 ;  /* 0x0000000008087229 */ /* 0x001fce000000000c */
[----:B------:R-:W0:Y:S08]  /*06a0*/  F2F.F64.F32 R10, R19 ;  /* 0x00000013000a7310 */ /* 0x000e300000201800 */
[----:B------:R-:W1:Y:S01]  /*06b0*/  F2F.F64.F32 R12, R20 ;  /* 0x00000014000c7310 */ /* 0x000e620000201800 */
[----:B0-----:R-:W-:-:S07]  /*06c0*/  DADD R8, R8, R10 ;  /* 0x0000000008087229 */ /* 0x001fce000000000a */
[----:B------:R-:W-:Y:S01]  /*06d0*/  F2F.F64.F32 R14, R4 ;  /* 0x00000004000e7310 */ /* 0x000fe20000201800 */
[----:B-1----:R-:W-:-:S07]  /*06e0*/  DADD R8, R8, R12 ;  /* 0x0000000008087229 */ /* 0x002fce000000000c */
[----:B------:R-:W0:Y:S02]  /*06f0*/  F2F.F64.F32 R10, R5 ;  /* 0x00000005000a7310 */ /* 0x000e240000201800 */
[----:B0-----:R-:W-:-:S08]  /*0700*/  DADD R8, R8, R10 ;  /* 0x0000000008087229 */ /* 0x001fd0000000000a */
[----:B------:R-:W-:-:S08]  /*0710*/  DADD R6, R8, R6 ;  /* 0x0000000008067229 */ /* 0x000fd00000000006 */
[----:B------:R-:W-:-:S11]  /*0720*/  DADD R14, R6, R14 ;  /* 0x00000000060e7229 */ /* 0x000fd6000000000e */
.L_x_38:
        /* <DEDUP_REMOVED lines=11> */
[----:B------:R-:W5:Y:S01]  /*07e0*/  LDG.E R12, desc[UR10][R4.64+0xc] ;  /* 0x00000c0a040c7981 */ /* 0x000f62000c1e1900 */
[----:B------:R-:W-:Y:S01]  /*07f0*/  UIADD3 UR4, UPT, UPT, UR4, 0x4, URZ ;  /* 0x0000000404047890 */ /* 0x000fe2000fffe0ff */
[----:B--2---:R-:W0:Y:S08]  /*0800*/  F2F.F64.F32 R6, R2 ;  /* 0x0000000200067310 */ /* 0x004e300000201800 */
[----:B---3--:R-:W1:Y:S01]  /*0810*/  F2F.F64.F32 R8, R8 ;  /* 0x0000000800087310 */ /* 0x008e620000201800 */
[----:B0-----:R-:W-:-:S07]  /*0820*/  DADD R6, R14, R6 ;  /* 0x000000000e067229 */ /* 0x001fce0000000006 */
[----:B----4-:R-:W0:Y:S01]  /*0830*/  F2F.F64.F32 R10, R10 ;  /* 0x0000000a000a7310 */ /* 0x010e220000201800 */
[----:B-1----:R-:W-:-:S07]  /*0840*/  DADD R6, R6, R8 ;  /* 0x0000000006067229 */ /* 0x002fce0000000008 */
[----:B-----5:R-:W1:Y:S01]  /*0850*/  F2F.F64.F32 R14, R12 ;  /* 0x0000000c000e7310 */ /* 0x020e620000201800 */
[----:B0-----:R-:W-:-:S08]  /*0860*/  DADD R6, R6, R10 ;  /* 0x0000000006067229 */ /* 0x001fd0000000000a */
[----:B-1----:R-:W-:-:S11]  /*0870*/  DADD R14, R6, R14 ;  /* 0x00000000060e7229 */ /* 0x002fd6000000000e */
.L_x_39:
[----:B------:R-:W-:Y:S05]  /*0880*/  BRA.U !UP1, `(.L_x_35) ;  /* 0x00000001092c7547 */ /* 0x000fea000b800000 */
[----:B------:R-:W0:Y:S01]  /*0890*/  LDC.64 R6, c[0x0][0x380] ;  /* 0x0000e000ff067b82 */ /* 0x000e220000000a00 */
[----:B------:R-:W-:Y:S01]  /*08a0*/  VIADD R9, R3, UR4 ;  /* 0x0000000403097c36 */ /* 0x000fe20008000000 */
[----:B------:R-:W-:-:S12]  /*08b0*/  UIADD3 UR5, UPT, UPT, -UR5, URZ, URZ ;  /* 0x000000ff05057290 */ /* 0x000fd8000fffe1ff */
.L_x_40:
[----:B0-----:R-:W-:-:S06]  /*08c0*/  IMAD.WIDE R2, R9, 0x4, R6 ;  /* 0x0000000409027825 */ /* 0x001fcc00078e0206 */
[----:B------:R-:W2:Y:S01]  /*08d0*/  LDG.E R2, desc[UR10][R2.64] ;  /* 0x0000000a02027981 */ /* 0x000ea2000c1e1900 */
[----:B------:R-:W-:Y:S01]  /*08e0*/  UIADD3 UR5, UPT, UPT, UR5, 0x1, URZ ;  /* 0x0000000105057890 */ /* 0x000fe2000fffe0ff */
[----:B------:R-:W-:-:S03]  /*08f0*/  VIADD R9, R9, 0x1 ;  /* 0x0000000109097836 */ /* 0x000fc60000000000 */
[----:B------:R-:W-:Y:S01]  /*0900*/  UISETP.NE.AND UP0, UPT, UR5, URZ, UPT ;  /* 0x000000ff0500728c */ /* 0x000fe2000bf05270 */
[----:B--2---:R-:W0:Y:S02]  /*0910*/  F2F.F64.F32 R4, R2 ;  /* 0x0000000200047310 */ /* 0x004e240000201800 */
[----:B0-----:R-:W-:-:S06]  /*0920*/  DADD R14, R4, R14 ;  /* 0x00000000040e7229 */ /* 0x001fcc000000000e */
[----:B------:R-:W-:Y:S05]  /*0930*/  BRA.U UP0, `(.L_x_40) ;  /* 0xfffffffd00e07547 */ /* 0x000fea000b83ffff */
.L_x_35:
[----:B------:R-:W0:Y:S01]  /*0940*/  I2F.F64 R6, UR12 ;  /* 0x0000000c00067d12 */ /* 0x000e220008201c00 */
[----:B------:R-:W-:Y:S01]  /*0950*/  IMAD.MOV.U32 R2, RZ, RZ, 0x1 ;  /* 0x00000001ff027424 */ /* 0x000fe200078e00ff */
[----:B------:R-:W-:Y:S01]  /*0960*/  FSETP.GEU.AND P1, PT, |R15|, 6.5827683646048100446e-37, PT ;  /* 0x036000000f00780b */ /* 0x000fe20003f2e200 */
[----:B------:R-:W-:Y:S05]  /*0970*/  BSSY.RECONVERGENT B0, `(.L_x_41) ;  /* 0x0000011000007945 */ /* 0x000fea0003800200 */
[----:B0-----:R-:W0:Y:S02]  /*0980*/  MUFU.RCP64H R3, R7 ;  /* 0x0000000700037308 */ /* 0x001e240000001800 */
        /* <DEDUP_REMOVED lines=12> */
[----:B------:R-:W-:Y:S01]  /*0a50*/  MOV R10, 0xa80 ;  /* 0x00000a80000a7802 */ /* 0x000fe20000000f00 */
[----:B------:R-:W-:-:S07]  /*0a60*/  IMAD.MOV.U32 R5, RZ, RZ, R15 ;  /* 0x000000ffff057224 */ /* 0x000fce00078e000f */
[----:B------:R-:W-:Y:S05]  /*0a70*/  CALL.REL.NOINC `($__internal_3_$__cuda_sm20_div_rn_f64_full) ;  /* 0x0000000000187944 */ /* 0x000fea0003c00000 */
.L_x_42:
[----:B------:R-:W-:Y:S05]  /*0a80*/  BSYNC.RECONVERGENT B0 ;  /* 0x0000000000007941 */ /* 0x000fea0003800200 */
.L_x_41:
[----:B------:R-:W0:Y:S01]  /*0a90*/  LDC.64 R4, c[0x0][0x388] ;  /* 0x0000e200ff047b82 */ /* 0x000e220000000a00 */
[----:B------:R-:W1:Y:S01]  /*0aa0*/  F2F.F32.F64 R3, R2 ;  /* 0x0000000200037310 */ /* 0x000e620000301000 */
[----:B0-----:R-:W-:-:S05]  /*0ab0*/  IMAD.WIDE R4, R0, 0x4, R4 ;  /* 0x0000000400047825 */ /* 0x001fca00078e0204 */
[----:B-1----:R-:W-:Y:S01]  /*0ac0*/  STG.E desc[UR10][R4.64], R3 ;  /* 0x0000000304007986 */ /* 0x002fe2000c10190a */
[----:B------:R-:W-:Y:S05]  /*0ad0*/  EXIT ;  /* 0x000000000000794d */ /* 0x000fea0003800000 */
        .weak           $__internal_3_$__cuda_sm20_div_rn_f64_full
        .type           $__internal_3_$__cuda_sm20_div_rn_f64_full,@function
        .size           $__internal_3_$__cuda_sm20_div_rn_f64_full,(.L_x_73 - $__internal_3_$__cuda_sm20_div_rn_f64_full)
$__internal_3_$__cuda_sm20_div_rn_f64_full:
        /* <DEDUP_REMOVED lines=67> */
.L_x_44:
        /* <DEDUP_REMOVED lines=16> */
.L_x_47:
[----:B------:R-:W-:Y:S01]  /*1010*/  LOP3.LUT R13, R7, 0x80000, RZ, 0xfc, !PT ;  /* 0x00080000070d7812 */ /* 0x000fe200078efcff */
[----:B------:R-:W-:Y:S01]  /*1020*/  IMAD.MOV.U32 R12, RZ, RZ, R6 ;  /* 0x000000ffff0c7224 */ /* 0x000fe200078e0006 */
[----:B------:R-:W-:Y:S06]  /*1030*/  BRA `(.L_x_45) ;  /* 0x0000000000087947 */ /* 0x000fec0003800000 */
.L_x_46:
[----:B------:R-:W-:Y:S01]  /*1040*/  LOP3.LUT R13, R5, 0x80000, RZ, 0xfc, !PT ;  /* 0x00080000050d7812 */ /* 0x000fe200078efcff */
[----:B------:R-:W-:-:S07]  /*1050*/  IMAD.MOV.U32 R12, RZ, RZ, R4 ;  /* 0x000000ffff0c7224 */ /* 0x000fce00078e0004 */
.L_x_45:
[----:B------:R-:W-:Y:S05]  /*1060*/  BSYNC.RECONVERGENT B1 ;  /* 0x0000000000017941 */ /* 0x000fea0003800200 */
.L_x_43:
[----:B------:R-:W-:Y:S02]  /*1070*/  IMAD.MOV.U32 R11, RZ, RZ, 0x0 ;  /* 0x00000000ff0b7424 */ /* 0x000fe400078e00ff */
[----:B------:R-:W-:Y:S02]  /*1080*/  IMAD.MOV.U32 R2, RZ, RZ, R12 ;  /* 0x000000ffff027224 */ /* 0x000fe400078e000c */
[----:B------:R-:W-:Y:S01]  /*1090*/  IMAD.MOV.U32 R3, RZ, RZ, R13 ;  /* 0x000000ffff037224 */ /* 0x000fe200078e000d */
[----:B------:R-:W-:Y:S06]  /*10a0*/  RET.REL.NODEC R10 `(_Z17compute_row_meansPKfPfii) ;  /* 0xffffffec0ad47950 */ /* 0x000fec0003c3ffff */
.L_x_48:
        /* <DEDUP_REMOVED lines=13> */
.L_x_73:


//--------------------- .text._Z7final1DPfS_m     --------------------------
	.section	.text._Z7final1DPfS_m,"ax",@progbits
	.align	128
        .global         _Z7final1DPfS_m
        .type           _Z7final1DPfS_m,@function
        .size           _Z7final1DPfS_m,(.L_x_79 - _Z7final1DPfS_m)
        .other          _Z7final1DPfS_m,@"STO_CUDA_ENTRY STV_DEFAULT"
_Z7final1DPfS_m:
.text._Z7final1DPfS_m:
[----:B------:R-:W-:Y:S01]  /*0000*/  LDC R1, c[0x0][0x37c] ;  /* 0x0000df00ff017b82 */ /* 0x000fe20000000800 */
[----:B------:R-:W0:Y:S01]  /*0010*/  S2R R0, SR_CTAID.X ;  /* 0x0000000000007919 */ /* 0x000e220000002500 */
[----:B------:R-:W0:Y:S01]  /*0020*/  LDCU UR4, c[0x0][0x360] ;  /* 0x00006c00ff0477ac */ /* 0x000e220008000800 */
[----:B------:R-:W0:Y:S01]  /*0030*/  S2R R3, SR_TID.X ;  /* 0x0000000000037919 */ /* 0x000e220000002100 */
[----:B------:R-:W1:Y:S01]  /*0040*/  LDCU.64 UR6, c[0x0][0x390] ;  /* 0x00007200ff0677ac */ /* 0x000e620008000a00 */
[----:B0-----:R-:W-:-:S05]  /*0050*/  IMAD R0, R0, UR4, R3 ;  /* 0x0000000400007c24 */ /* 0x001fca000f8e0203 */
[----:B-1----:R-:W-:Y:S02]  /*0060*/  ISETP.GE.U32.AND P0, PT, R0, UR6, PT ;  /* 0x0000000600007c0c */ /* 0x002fe4000bf06070 */
[----:B------:R-:W-:-:S04]  /*0070*/  SHF.R.S32.HI R3, RZ, 0x1f, R0 ;  /* 0x0000001fff037819 */ /* 0x000fc80000011400 */
[----:B------:R-:W-:-:S13]  /*0080*/  ISETP.GE.U32.AND.EX P0, PT, R3, UR7, PT, P0 ;  /* 0x0000000703007c0c */ /* 0x000fda000bf06100 */
[----:B------:R-:W-:Y:S05]  /*0090*/  @P0 EXIT ;  /* 0x000000000000094d */ /* 0x000fea0003800000 */
[----:B------:R-:W0:Y:S01]  /*00a0*/  LDCU.128 UR8, c[0x0][0x380] ;  /* 0x00007000ff0877ac */ /* 0x000e220008000c00 */
[C---:B------:R-:W-:Y:S01]  /*00b0*/  IMAD.SHL.U32 R2, R0.reuse, 0x4, RZ ;  /* 0x0000000400027824 */ /* 0x040fe200078e00ff */
[----:B------:R-:W-:Y:S01]  /*00c0*/  SHF.L.U64.HI R0, R0, 0x2, R3 ;  /* 0x0000000200007819 */ /* 0x000fe20000010203 */
[----:B------:R-:W1:Y:S03]  /*00d0*/  LDCU.64 UR4, c[0x0][0x358] ;  /* 0x00006b00ff0477ac */ /* 0x000e660008000a00 */
[C---:B0-----:R-:W-:Y:S02]  /*00e0*/  IADD3 R4, P1, PT, R2.reuse, UR10, RZ ;  /* 0x0000000a02047c10 */ /* 0x041fe4000ff3e0ff */
[----:B------:R-:W-:Y:S02]  /*00f0*/  IADD3 R2, P0, PT, R2, UR8, RZ ;  /* 0x0000000802027c10 */ /* 0x000fe4000ff1e0ff */
[----:B------:R-:W-:-:S02]  /*0100*/  IADD3.X R5, PT, PT, R0, UR11, RZ, P1, !PT ;  /* 0x0000000b00057c10 */ /* 0x000fc40008ffe4ff */
[----:B------:R-:W-:-:S04]  /*0110*/  IADD3.X R3, PT, PT, R0, UR9, RZ, P0, !PT ;  /* 0x0000000900037c10 */ /* 0x000fc800087fe4ff */
[----:B-1----:R-:W2:Y:S04]  /*0120*/  LDG.E R5, desc[UR4][R4.64] ;  /* 0x0000000404057981 */ /* 0x002ea8000c1e1900 */
[----:B------:R-:W2:Y:S02]  /*0130*/  LDG.E R0, desc[UR4][R2.64] ;  /* 0x0000000402007981 */ /* 0x000ea4000c1e1900 */
[----:B--2---:R-:W-:-:S05]  /*0140*/  FADD R7, R0, R5 ;  /* 0x0000000500077221 */ /* 0x004fca0000000000 */
[----:B------:R-:W-:Y:S01]  /*0150*/  STG.E desc[UR4][R2.64], R7 ;  /* 0x0000000702007986 */ /* 0x000fe2000c101904 */
[----:B------:R-:W-:Y:S05]  /*0160*/  EXIT ;  /* 0x000000000000794d */ /* 0x000fea0003800000 */
.L_x_49:
        /* <DEDUP_REMOVED lines=9> */
.L_x_79:


//--------------------- .text._Z14elementWiseSubPfm --------------------------
	.section	.text._Z14elementWiseSubPfm,"ax",@progbits
	.align	128
        .global         _Z14elementWiseSubPfm
        .type           _Z14elementWiseSubPfm,@function
        .size           _Z14elementWiseSubPfm,(.L_x_80 - _Z14elementWiseSubPfm)
        .other          _Z14elementWiseSubPfm,@"STO_CUDA_ENTRY STV_DEFAULT"
_Z14elementWiseSubPfm:
.text._Z14elementWiseSubPfm:
        /* <DEDUP_REMOVED lines=10> */
[----:B------:R-:W0:Y:S01]  /*00a0*/  LDCU.64 UR6, c[0x0][0x380] ;  /* 0x00007000ff0677ac */ /* 0x000e220008000a00 */
[----:B------:R-:W1:Y:S01]  /*00b0*/  LDCU.64 UR4, c[0x0][0x358] ;  /* 0x00006b00ff0477ac */ /* 0x000e620008000a00 */
[----:B0-----:R-:W-:-:S04]  /*00c0*/  LEA R2, P0, R0, UR6, 0x2 ;  /* 0x0000000600027c11 */ /* 0x001fc8000f8010ff */
[----:B------:R-:W-:-:S05]  /*00d0*/  LEA.HI.X R3, R0, UR7, R3, 0x2, P0 ;  /* 0x0000000700037c11 */ /* 0x000fca00080f1403 */
[----:B-1----:R-:W2:Y:S02]  /*00e0*/  LDG.E R0, desc[UR4][R2.64] ;  /* 0x0000000402007981 */ /* 0x002ea4000c1e1900 */
[----:B--2---:R-:W-:-:S05]  /*00f0*/  FADD R5, R0, -1 ;  /* 0xbf80000000057421 */ /* 0x004fca0000000000 */
[----:B------:R-:W-:Y:S01]  /*0100*/  STG.E desc[UR4][R2.64], R5 ;  /* 0x0000000502007986 */ /* 0x000fe2000c101904 */
[----:B------:R-:W-:Y:S05]  /*0110*/  EXIT ;  /* 0x000000000000794d */ /* 0x000fea0003800000 */
.L_x_50:
        /* <DEDUP_REMOVED lines=14> */
.L_x_80:


//--------------------- .text._Z11elementWisePfS_m --------------------------
	.section	.text._Z11elementWisePfS_m,"ax",@progbits
	.align	128
        .global         _Z11elementWisePfS_m
        .type           _Z11elementWisePfS_m,@function
        .size           _Z11elementWisePfS_m,(.L_x_81 - _Z11elementWisePfS_m)
        .other          _Z11elementWisePfS_m,@"STO_CUDA_ENTRY STV_DEFAULT"
_Z11elementWisePfS_m:
.text._Z11elementWisePfS_m:
        /* <DEDUP_REMOVED lines=20> */
[----:B--2---:R-:W-:-:S05]  /*0140*/  FMUL R7, R0, R5 ;  /* 0x0000000500077220 */ /* 0x004fca0000400000 */
[----:B------:R-:W-:Y:S01]  /*0150*/  STG.E desc[UR4][R2.64], R7 ;  /* 0x0000000702007986 */ /* 0x000fe2000c101904 */
[----:B------:R-:W-:Y:S05]  /*0160*/  EXIT ;  /* 0x000000000000794d */ /* 0x000fea0003800000 */
.L_x_51:
        /* <DEDUP_REMOVED lines=9> */
.L_x_81:


//--------------------- .text._Z9process2DPfS_S_S_ii --------------------------
	.section	.text._Z9process2DPfS_S_S_ii,"ax",@progbits
	.align	128
        .global         _Z9process2DPfS_S_S_ii
        .type           _Z9process2DPfS_S_S_ii,@function
        .size           _Z9process2DPfS_S_S_ii,(.L_x_74 - _Z9process2DPfS_S_S_ii)
        .other          _Z9process2DPfS_S_S_ii,@"STO_CUDA_ENTRY STV_DEFAULT"
_Z9process2DPfS_S_S_ii:
.text._Z9process2DPfS_S_S_ii:
[----:B------:R-:W-:Y:S01]  /*0000*/  LDC R1, c[0x0][0x37c] ;  /* 0x0000df00ff017b82 */ /* 0x000fe20000000800 */
[----:B------:R-:W0:Y:S07]  /*0010*/  S2R R5, SR_TID.X ;  /* 0x0000000000057919 */ /* 0x000e2e0000002100 */
[----:B------:R-:W1:Y:S01]  /*0020*/  LDC R3, c[0x0][0x364] ;  /* 0x0000d900ff037b82 */ /* 0x000e620000000800 */
[----:B------:R-:W2:Y:S01]  /*0030*/  LDCU.64 UR6, c[0x0][0x3a0] ;  /* 0x00007400ff0677ac */ /* 0x000ea20008000a00 */
[----:B------:R-:W1:Y:S06]  /*0040*/  S2R R0, SR_TID.Y ;  /* 0x0000000000007919 */ /* 0x000e6c0000002200 */
[----:B------:R-:W0:Y:S08]  /*0050*/  S2UR UR5, SR_CTAID.X ;  /* 0x00000000000579c3 */ /* 0x000e300000002500 */
[----:B------:R-:W0:Y:S08]  /*0060*/  LDC R2, c[0x0][0x360] ;  /* 0x0000d800ff027b82 */ /* 0x000e300000000800 */
[----:B------:R-:W1:Y:S01]  /*0070*/  S2UR UR4, SR_CTAID.Y ;  /* 0x00000000000479c3 */ /* 0x000e620000002600 */
[----:B0-----:R-:W-:-:S05]  /*0080*/  IMAD R2, R2, UR5, R5 ;  /* 0x0000000502027c24 */ /* 0x001fca000f8e0205 */
[----:B--2---:R-:W-:Y:S01]  /*0090*/  ISETP.GE.AND P0, PT, R2, UR7, PT ;  /* 0x0000000702007c0c */ /* 0x004fe2000bf06270 */
[----:B-1----:R-:W-:-:S05]  /*00a0*/  IMAD R3, R3, UR4, R0 ;  /* 0x0000000403037c24 */ /* 0x002fca000f8e0200 */
[----:B------:R-:W-:-:S13]  /*00b0*/  ISETP.GE.OR P0, PT, R3, UR6, P0 ;  /* 0x0000000603007c0c */ /* 0x000fda0008706670 */
[----:B------:R-:W-:Y:S05]  /*00c0*/  @P0 EXIT ;  /* 0x000000000000094d */ /* 0x000fea0003800000 */
[----:B------:R-:W0:Y:S01]  /*00d0*/  LDC.64 R4, c[0x0][0x380] ;  /* 0x0000e000ff047b82 */ /* 0x000e220000000a00 */
[----:B------:R-:W1:Y:S01]  /*00e0*/  LDCU.64 UR4, c[0x0][0x358] ;  /* 0x00006b00ff0477ac */ /* 0x000e620008000a00 */
[----:B------:R-:W-:-:S06]  /*00f0*/  IMAD R2, R3, UR7, R2 ;  /* 0x0000000703027c24 */ /* 0x000fcc000f8e0202 */
[----:B------:R-:W2:Y:S08]  /*0100*/  LDC.64 R8, c[0x0][0x390] ;  /* 0x0000e400ff087b82 */ /* 0x000eb00000000a00 */
[----:B------:R-:W3:Y:S01]  /*0110*/  LDC.64 R6, c[0x0][0x388] ;  /* 0x0000e200ff067b82 */ /* 0x000ee20000000a00 */
[----:B0-----:R-:W-:-:S06]  /*0120*/  IMAD.WIDE.U32 R4, R3, 0x4, R4 ;  /* 0x0000000403047825 */ /* 0x001fcc00078e0004 */
[----:B-1----:R-:W4:Y:S01]  /*0130*/  LDG.E R4, desc[UR4][R4.64] ;  /* 0x0000000404047981 */ /* 0x002f22000c1e1900 */
[----:B--2---:R-:W-:-:S06]  /*0140*/  IMAD.WIDE R8, R2, 0x4, R8 ;  /* 0x0000000402087825 */ /* 0x004fcc00078e0208 */
[----:B------:R-:W4:Y:S01]  /*0150*/  LDG.E R9, desc[UR4][R8.64] ;  /* 0x0000000408097981 */ /* 0x000f22000c1e1900 */
[----:B---3--:R-:W-:-:S06]  /*0160*/  IMAD.WIDE R6, R2, 0x4, R6 ;  /* 0x0000000402067825 */ /* 0x008fcc00078e0206 */
[----:B------:R-:W2:Y:S01]  /*0170*/  LDG.E R7, desc[UR4][R6.64] ;  /* 0x0000000406077981 */ /* 0x000ea2000c1e1900 */
[----:B------:R-:W-:Y:S01]  /*0180*/  BSSY.RECONVERGENT B0, `(.L_x_52) ;  /* 0x000000e000007945 */ /* 0x000fe20003800200 */
[----:B----4-:R-:W-:-:S04]  /*0190*/  FFMA R3, R4, R9, 1 ;  /* 0x3f80000004037423 */ /* 0x010fc80000000009 */
[----:B------:R-:W0:Y:S01]  /*01a0*/  MUFU.RCP R10, R3 ;  /* 0x00000003000a7308 */ /* 0x000e220000001000 */
[----:B--2---:R-:W-:-:S07]  /*01b0*/  FADD R0, R4, R7 ;  /* 0x0000000704007221 */ /* 0x004fce0000000000 */
        /* <DEDUP_REMOVED lines=8> */
[----:B------:R-:W-:Y:S05]  /*0240*/  CALL.REL.NOINC `($__internal_4_$__cuda_sm3x_div_rn_noftz_f32_slowpath) ;  /* 0x0000000000187944 */ /* 0x000fea0003c00000 */
[----:B------:R-:W-:-:S07]  /*0250*/  IMAD.MOV.U32 R11, RZ, RZ, R0 ;  /* 0x000000ffff0b7224 */ /* 0x000fce00078e0000 */
.L_x_53:
[----:B------:R-:W-:Y:S05]  /*0260*/  BSYNC.RECONVERGENT B0 ;  /* 0x0000000000007941 */ /* 0x000fea0003800200 */
.L_x_52:
[----:B------:R-:W0:Y:S02]  /*0270*/  LDC.64 R4, c[0x0][0x398] ;  /* 0x0000e600ff047b82 */ /* 0x000e240000000a00 */
[----:B0-----:R-:W-:-:S05]  /*0280*/  IMAD.WIDE R2, R2, 0x4, R4 ;  /* 0x0000000402027825 */ /* 0x001fca00078e0204 */
[----:B------:R-:W-:Y:S01]  /*0290*/  STG.E desc[UR4][R2.64], R11 ;  /* 0x0000000b02007986 */ /* 0x000fe2000c101904 */
[----:B------:R-:W-:Y:S05]  /*02a0*/  EXIT ;  /* 0x000000000000794d */ /* 0x000fea0003800000 */
        .weak           $__internal_4_$__cuda_sm3x_div_rn_noftz_f32_slowpath
        .type           $__internal_4_$__cuda_sm3x_div_rn_noftz_f32_slowpath,@function
        .size           $__internal_4_$__cuda_sm3x_div_rn_noftz_f32_slowpath,(.L_x_74 - $__internal_4_$__cuda_sm3x_div_rn_noftz_f32_slowpath)
$__internal_4_$__cuda_sm3x_div_rn_noftz_f32_slowpath:
        /* <DEDUP_REMOVED lines=36> */
.L_x_55:
        /* <DEDUP_REMOVED lines=51> */
.L_x_62:
[----:B------:R-:W-:-:S04]  /*0820*/  LOP3.LUT R0, R0, 0x80000000, RZ, 0xc0, !PT ;  /* 0x8000000000007812 */ /* 0x000fc800078ec0ff */
[----:B------:R-:W-:Y:S01]  /*0830*/  LOP3.LUT R0, R0, 0x7f800000, RZ, 0xfc, !PT ;  /* 0x7f80000000007812 */ /* 0x000fe200078efcff */
[----:B------:R-:W-:Y:S06]  /*0840*/  BRA `(.L_x_63) ;  /* 0x0000000000047947 */ /* 0x000fec0003800000 */
.L_x_61:
[----:B------:R-:W-:-:S07]  /*0850*/  IMAD R0, R6, 0x800000, R0 ;  /* 0x0080000006007824 */ /* 0x000fce00078e0200 */
.L_x_63:
[----:B------:R-:W-:Y:S05]  /*0860*/  BSYNC.RECONVERGENT B2 ;  /* 0x0000000000027941 */ /* 0x000fea0003800200 */
.L_x_60:
[----:B------:R-:W-:Y:S05]  /*0870*/  BRA `(.L_x_64) ;  /* 0x0000000000207947 */ /* 0x000fea0003800000 */
.L_x_59:
[----:B------:R-:W-:-:S04]  /*0880*/  LOP3.LUT R0, R8, 0x80000000, R7, 0x48, !PT ;  /* 0x8000000008007812 */ /* 0x000fc800078e4807 */
[----:B------:R-:W-:Y:S01]  /*0890*/  LOP3.LUT R0, R0, 0x7f800000, RZ, 0xfc, !PT ;  /* 0x7f80000000007812 */ /* 0x000fe200078efcff */
[----:B------:R-:W-:Y:S06]  /*08a0*/  BRA `(.L_x_64) ;  /* 0x0000000000147947 */ /* 0x000fec0003800000 */
.L_x_58:
[----:B------:R-:W-:Y:S01]  /*08b0*/  LOP3.LUT R0, R8, 0x80000000, R7, 0x48, !PT ;  /* 0x8000000008007812 */ /* 0x000fe200078e4807 */
[----:B------:R-:W-:Y:S06]  /*08c0*/  BRA `(.L_x_64) ;  /* 0x00000000000c7947 */ /* 0x000fec0003800000 */
.L_x_57:
[----:B------:R-:W0:Y:S01]  /*08d0*/  MUFU.RSQ R0, -QNAN ;  /* 0xffc0000000007908 */ /* 0x000e220000001400 */
[----:B------:R-:W-:Y:S05]  /*08e0*/  BRA `(.L_x_64) ;  /* 0x0000000000047947 */ /* 0x000fea0003800000 */
.L_x_56:
[----:B------:R-:W-:-:S07]  /*08f0*/  FADD.FTZ R0, R0, R3 ;  /* 0x0000000300007221 */ /* 0x000fce0000010000 */
.L_x_64:
[----:B------:R-:W-:Y:S05]  /*0900*/  BSYNC.RECONVERGENT B1 ;  /* 0x0000000000017941 */ /* 0x000fea0003800200 */
.L_x_54:
[----:B------:R-:W-:-:S04]  /*0910*/  IMAD.MOV.U32 R5, RZ, RZ, 0x0 ;  /* 0x00000000ff057424 */ /* 0x000fc800078e00ff */
[----:B0-----:R-:W-:Y:S05]  /*0920*/  RET.REL.NODEC R4 `(_Z9process2DPfS_S_S_ii) ;  /* 0xfffffff404b47950 */ /* 0x001fea0003c3ffff */
.L_x_65:
        /* <DEDUP_REMOVED lines=13> */
.L_x_74:


//--------------------- .text._Z6expGPUPfS_S_mm   --------------------------
	.section	.text._Z6expGPUPfS_S_mm,"ax",@progbits
	.align	128
        .global         _Z6expGPUPfS_S_mm
        .type           _Z6expGPUPfS_S_mm,@function
        .size           _Z6expGPUPfS_S_mm,(.L_x_75 - _Z6expGPUPfS_S_mm)
        .other          _Z6expGPUPfS_S_mm,@"STO_CUDA_ENTRY STV_DEFAULT"
_Z6expGPUPfS_S_mm:
.text._Z6expGPUPfS_S_mm:
        /* <DEDUP_REMOVED lines=11> */
[C---:B------:R-:W-:Y:S01]  /*00b0*/  IMAD.SHL.U32 R0, R5.reuse, 0x4, RZ ;  /* 0x0000000405007824 */ /* 0x040fe200078e00ff */
[----:B------:R-:W-:Y:S01]  /*00c0*/  SHF.L.U64.HI R7, R5, 0x2, R6 ;  /* 0x0000000205077819 */ /* 0x000fe20000010206 */
[----:B------:R-:W1:Y:S03]  /*00d0*/  LDCU.64 UR4, c[0x0][0x358] ;  /* 0x00006b00ff0477ac */ /* 0x000e660008000a00 */
[----:B0-----:R-:W-:Y:S01]  /*00e0*/  IADD3 R2, P0, PT, R0, UR6, RZ ;  /* 0x0000000600027c10 */ /* 0x001fe2000ff1e0ff */
[----:B------:R-:W0:Y:S03]  /*00f0*/  LDCU UR6, c[0x0][0x3a4] ;  /* 0x00007480ff0677ac */ /* 0x000e260008000800 */
[----:B------:R-:W-:-:S05]  /*0100*/  IADD3.X R3, PT, PT, R7, UR7, RZ, P0, !PT ;  /* 0x0000000707037c10 */ /* 0x000fca00087fe4ff */
[----:B-1----:R1:W5:Y:S01]  /*0110*/  LDG.E R4, desc[UR4][R2.64] ;  /* 0x0000000402047981 */ /* 0x002362000c1e1900 */
[----:B------:R-:W-:Y:S01]  /*0120*/  BSSY.RECONVERGENT B0, `(.L_x_66) ;  /* 0x000001b000007945 */ /* 0x000fe20003800200 */
[----:B0-----:R-:W-:-:S04]  /*0130*/  LOP3.LUT R8, R6, UR6, RZ, 0xfc, !PT ;  /* 0x0000000606087c12 */ /* 0x001fc8000f8efcff */
[----:B------:R-:W-:-:S13]  /*0140*/  ISETP.NE.U32.AND P0, PT, R8, RZ, PT ;  /* 0x000000ff0800720c */ /* 0x000fda0003f05070 */
[----:B-1----:R-:W-:Y:S05]  /*0150*/  @P0 BRA `(.L_x_67) ;  /* 0x0000000000540947 */ /* 0x002fea0003800000 */
[----:B------:R-:W0:Y:S02]  /*0160*/  LDCU UR6, c[0x0][0x3a0] ;  /* 0x00007400ff0677ac */ /* 0x000e240008000800 */
[----:B0-----:R-:W0:Y:S01]  /*0170*/  I2F.U32.RP R6, UR6 ;  /* 0x0000000600067d06 */ /* 0x001e220008209000 */
[----:B------:R-:W-:-:S07]  /*0180*/  ISETP.NE.U32.AND P1, PT, RZ, UR6, PT ;  /* 0x00000006ff007c0c */ /* 0x000fce000bf25070 */
[----:B0-----:R-:W0:Y:S02]  /*0190*/  MUFU.RCP R6, R6 ;  /* 0x0000000600067308 */ /* 0x001e240000001000 */
[----:B0-----:R-:W-:-:S06]  /*01a0*/  VIADD R2, R6, 0xffffffe ;  /* 0x0ffffffe06027836 */ /* 0x001fcc0000000000 */
[----:B------:R0:W1:Y:S02]  /*01b0*/  F2I.FTZ.U32.TRUNC.NTZ R3, R2 ;  /* 0x0000000200037305 */ /* 0x000064000021f000 */
[----:B0-----:R-:W-:Y:S01]  /*01c0*/  IMAD.MOV.U32 R2, RZ, RZ, RZ ;  /* 0x000000ffff027224 */ /* 0x001fe200078e00ff */
[----:B-1----:R-:W-:-:S05]  /*01d0*/  IADD3 R9, PT, PT, RZ, -R3, RZ ;  /* 0x80000003ff097210 */ /* 0x002fca0007ffe0ff */
[----:B------:R-:W-:-:S04]  /*01e0*/  IMAD R9, R9, UR6, RZ ;  /* 0x0000000609097c24 */ /* 0x000fc8000f8e02ff */
[----:B------:R-:W-:-:S04]  /*01f0*/  IMAD.HI.U32 R8, R3, R9, R2 ;  /* 0x0000000903087227 */ /* 0x000fc800078e0002 */
[----:B------:R-:W-:Y:S02]  /*0200*/  HFMA2 R3, -RZ, RZ, 0, 0 ;  /* 0x00000000ff037431 */ /* 0x000fe400000001ff */
[----:B------:R-:W-:-:S05]  /*0210*/  IMAD.HI.U32 R8, R8, R5, RZ ;  /* 0x0000000508087227 */ /* 0x000fca00078e00ff */
[----:B------:R-:W-:-:S05]  /*0220*/  IADD3 R8, PT, PT, -R8, RZ, RZ ;  /* 0x000000ff08087210 */ /* 0x000fca0007ffe1ff */
[----:B------:R-:W-:-:S05]  /*0230*/  IMAD R5, R8, UR6, R5 ;  /* 0x0000000608057c24 */ /* 0x000fca000f8e0205 */
[----:B------:R-:W-:-:S13]  /*0240*/  ISETP.GE.U32.AND P0, PT, R5, UR6, PT ;  /* 0x0000000605007c0c */ /* 0x000fda000bf06070 */
[----:B------:R-:W-:-:S05]  /*0250*/  @P0 VIADD R5, R5, -UR6 ;  /* 0x8000000605050c36 */ /* 0x000fca0008000000 */
[----:B------:R-:W-:-:S13]  /*0260*/  ISETP.GE.U32.AND P0, PT, R5, UR6, PT ;  /* 0x0000000605007c0c */ /* 0x000fda000bf06070 */
[----:B------:R-:W-:Y:S02]  /*0270*/  @P0 IADD3 R5, PT, PT, R5, -UR6, RZ ;  /* 0x8000000605050c10 */ /* 0x000fe4000fffe0ff */
[----:B------:R-:W-:-:S05]  /*0280*/  @!P1 LOP3.LUT R5, RZ, UR6, RZ, 0x33, !PT ;  /* 0x00000006ff059c12 */ /* 0x000fca000f8e33ff */
[----:B------:R-:W-:Y:S01]  /*0290*/  IMAD.MOV.U32 R2, RZ, RZ, R5 ;  /* 0x000000ffff027224 */ /* 0x000fe200078e0005 */
[----:B------:R-:W-:Y:S06]  /*02a0*/  BRA `(.L_x_68) ;  /* 0x0000000000087947 */ /* 0x000fec0003800000 */
.L_x_67:
[----:B------:R-:W-:-:S07]  /*02b0*/  MOV R8, 0x2d0 ;  /* 0x000002d000087802 */ /* 0x000fce0000000f00 */
[----:B-----5:R-:W-:Y:S05]  /*02c0*/  CALL.REL.NOINC `($__internal_5_$__cuda_sm20_rem_u64) ;  /* 0x0000000000547944 */ /* 0x020fea0003c00000 */
.L_x_68:
[----:B------:R-:W-:Y:S05]  /*02d0*/  BSYNC.RECONVERGENT B0 ;  /* 0x0000000000007941 */ /* 0x000fea0003800200 */
.L_x_66:
[----:B------:R-:W0:Y:S02]  /*02e0*/  LDCU.64 UR6, c[0x0][0x388] ;  /* 0x00007100ff0677ac */ /* 0x000e240008000a00 */
[----:B0-----:R-:W-:-:S04]  /*02f0*/  LEA R8, P0, R2, UR6, 0x2 ;  /* 0x0000000602087c11 */ /* 0x001fc8000f8010ff */
[----:B------:R-:W-:Y:S01]  /*0300*/  LEA.HI.X R9, R2, UR7, R3, 0x2, P0 ;  /* 0x0000000702097c11 */ /* 0x000fe200080f1403 */
[----:B------:R-:W0:Y:S05]  /*0310*/  LDCU.64 UR6, c[0x0][0x390] ;  /* 0x00007200ff0677ac */ /* 0x000e2a0008000a00 */
[----:B------:R-:W2:Y:S01]  /*0320*/  LDG.E R9, desc[UR4][R8.64] ;  /* 0x0000000408097981 */ /* 0x000ea2000c1e1900 */
[----:B------:R-:W-:Y:S01]  /*0330*/  IMAD.MOV.U32 R3, RZ, RZ, 0x3bbb989d ;  /* 0x3bbb989dff037424 */ /* 0x000fe200078e00ff */
[----:B------:R-:W-:Y:S01]  /*0340*/  MOV R5, 0x437c0000 ;  /* 0x437c000000057802 */ /* 0x000fe20000000f00 */
[----:B--2--5:R-:W-:-:S04]  /*0350*/  FADD R4, -R4, -R9 ;  /* 0x8000000904047221 */ /* 0x024fc80000000100 */
[----:B------:R-:W-:-:S04]  /*0360*/  FFMA.SAT R2, R4, R3, 0.5 ;  /* 0x3f00000004027423 */ /* 0x000fc80000002003 */
[----:B------:R-:W-:Y:S01]  /*0370*/  FFMA.RM R3, R2, R5, 12582913 ;  /* 0x4b40000102037423 */ /* 0x000fe20000004005 */
[----:B0-----:R-:W-:-:S03]  /*0380*/  IADD3 R2, P0, PT, R0, UR6, RZ ;  /* 0x0000000600027c10 */ /* 0x001fc6000ff1e0ff */
[C---:B------:R-:W-:Y:S01]  /*0390*/  FADD R5, R3.reuse, -12583039 ;  /* 0xcb40007f03057421 */ /* 0x040fe20000000000 */
[----:B------:R-:W-:Y:S01]  /*03a0*/  IMAD.SHL.U32 R0, R3, 0x800000, RZ ;  /* 0x0080000003007824 */ /* 0x000fe200078e00ff */
[----:B------:R-:W-:Y:S02]  /*03b0*/  IADD3.X R3, PT, PT, R7, UR7, RZ, P0, !PT ;  /* 0x0000000707037c10 */ /* 0x000fe400087fe4ff */
[----:B------:R-:W-:-:S04]  /*03c0*/  FFMA R5, R4, 1.4426950216293334961, -R5 ;  /* 0x3fb8aa3b04057823 */ /* 0x000fc80000000805 */
[----:B------:R-:W-:-:S06]  /*03d0*/  FFMA R5, R4, 1.925963033500011079e-08, R5 ;  /* 0x32a5706004057823 */ /* 0x000fcc0000000005 */
[----:B------:R-:W0:Y:S02]  /*03e0*/  MUFU.EX2 R5, R5 ;  /* 0x0000000500057308 */ /* 0x000e240000000800 */
[----:B0-----:R-:W-:-:S05]  /*03f0*/  FMUL R7, R0, R5 ;  /* 0x0000000500077220 */ /* 0x001fca0000400000 */
[----:B------:R-:W-:Y:S01]  /*0400*/  STG.E desc[UR4][R2.64], R7 ;  /* 0x0000000702007986 */ /* 0x000fe2000c101904 */
[----:B------:R-:W-:Y:S05]  /*0410*/  EXIT ;  /* 0x000000000000794d */ /* 0x000fea0003800000 */
        .weak           $__internal_5_$__cuda_sm20_rem_u64
        .type           $__internal_5_$__cuda_sm20_rem_u64,@function
        .size           $__internal_5_$__cuda_sm20_rem_u64,(.L_x_75 - $__internal_5_$__cuda_sm20_rem_u64)
$__internal_5_$__cuda_sm20_rem_u64:
[----:B------:R-:W0:Y:S01]  /*0420*/  LDCU.64 UR6, c[0x0][0x3a0] ;  /* 0x00007400ff0677ac */ /* 0x000e220008000a00 */
[----:B------:R-:W1:Y:S01]  /*0430*/  LDC.64 R2, c[0x0][0x3a0] ;  /* 0x0000e800ff027b82 */ /* 0x000e620000000a00 */
[----:B0-----:R-:W0:Y:S08]  /*0440*/  I2F.U64.RP R9, UR6 ;  /* 0x0000000600097d12 */ /* 0x001e300008309000 */
[----:B0-----:R-:W0:Y:S02]  /*0450*/  MUFU.RCP R9, R9 ;  /* 0x0000000900097308 */ /* 0x001e240000001000 */
[----:B0-----:R-:W-:-:S06]  /*0460*/  IADD3 R10, PT, PT, R9, 0x1ffffffe, RZ ;  /* 0x1ffffffe090a7810 */ /* 0x001fcc0007ffe0ff */
[----:B------:R-:W1:Y:S02]  /*0470*/  F2I.U64.TRUNC R10, R10 ;  /* 0x0000000a000a7311 */ /* 0x000e64000020d800 */
[----:B-1----:R-:W-:-:S04]  /*0480*/  IMAD.WIDE.U32 R12, R10, R2, RZ ;  /* 0x000000020a0c7225 */ /* 0x002fc800078e00ff */
[----:B------:R-:W-:Y:S01]  /*0490*/  IMAD R13, R10, R3, R13 ;  /* 0x000000030a0d7224 */ /* 0x000fe200078e020d */
[----:B------:R-:W-:-:S03]  /*04a0*/  IADD3 R15, P0, PT, RZ, -R12, RZ ;  /* 0x8000000cff0f7210 */ /* 0x000fc60007f1e0ff */
[----:B------:R-:W-:Y:S02]  /*04b0*/  IMAD R13, R11, R2, R13 ;  /* 0x000000020b0d7224 */ /* 0x000fe400078e020d */
[----:B------:R-:W-:-:S04]  /*04c0*/  IMAD.HI.U32 R12, R10, R15, RZ ;  /* 0x0000000f0a0c7227 */ /* 0x000fc800078e00ff */
[----:B------:R-:W-:Y:S01]  /*04d0*/  IMAD.X R17, RZ, RZ, ~R13, P0 ;  /* 0x000000ffff117224 */ /* 0x000fe200000e0e0d */
[----:B------:R-:W-:-:S03]  /*04e0*/  MOV R13, R10 ;  /* 0x0000000a000d7202 */ /* 0x000fc60000000f00 */
[-C--:B------:R-:W-:Y:S02]  /*04f0*/  IMAD R19, R11, R17.reuse, RZ ;  /* 0x000000110b137224 */ /* 0x080fe400078e02ff */
[----:B------:R-:W-:-:S04]  /*0500*/  IMAD.WIDE.U32 R12, P0, R10, R17, R12 ;  /* 0x000000110a0c7225 */ /* 0x000fc8000780000c */
[----:B------:R-:W-:-:S04]  /*0510*/  IMAD.HI.U32 R9, R11, R17, RZ ;  /* 0x000000110b097227 */ /* 0x000fc800078e00ff */
[----:B------:R-:W-:-:S04]  /*0520*/  IMAD.HI.U32 R12, P1, R11, R15, R12 ;  /* 0x0000000f0b0c7227 */ /* 0x000fc8000782000c */
[----:B------:R-:W-:Y:S01]  /*0530*/  IMAD.X R9, R9, 0x1, R11, P0 ;  /* 0x0000000109097824 */ /* 0x000fe200000e060b */
[----:B------:R-:W-:-:S04]  /*0540*/  IADD3 R13, P2, PT, R19, R12, RZ ;  /* 0x0000000c130d7210 */ /* 0x000fc80007f5e0ff */
[----:B------:R-:W-:Y:S01]  /*0550*/  IADD3.X R9, PT, PT, RZ, RZ, R9, P2, P1 ;  /* 0x000000ffff097210 */ /* 0x000fe200017e2409 */
[----:B------:R-:W-:-:S04]  /*0560*/  IMAD.WIDE.U32 R10, R13, R2, RZ ;  /* 0x000000020d0a7225 */ /* 0x000fc800078e00ff */
[----:B------:R-:W-:Y:S01]  /*0570*/  IMAD R11, R13, R3, R11 ;  /* 0x000000030d0b7224 */ /* 0x000fe200078e020b */
[----:B------:R-:W-:-:S03]  /*0580*/  IADD3 R15, P0, PT, RZ, -R10, RZ ;  /* 0x8000000aff0f7210 */ /* 0x000fc60007f1e0ff */
[----:B------:R-:W-:Y:S02]  /*0590*/  IMAD R11, R9, R2, R11 ;  /* 0x00000002090b7224 */ /* 0x000fe400078e020b */
[----:B------:R-:W-:-:S03]  /*05a0*/  IMAD.HI.U32 R12, R13, R15, RZ ;  /* 0x0000000f0d0c7227 */ /* 0x000fc600078e00ff */
[----:B------:R-:W-:Y:S01]  /*05b0*/  IADD3.X R10, PT, PT, RZ, ~R11, RZ, P0, !PT ;  /* 0x8000000bff0a7210 */ /* 0x000fe200007fe4ff */
[----:B------:R-:W-:-:S04]  /*05c0*/  HFMA2 R11, -RZ, RZ, 0, 0 ;  /* 0x00000000ff0b7431 */ /* 0x000fc800000001ff */
[----:B------:R-:W-:-:S04]  /*05d0*/  IMAD.WIDE.U32 R12, P0, R13, R10, R12 ;  /* 0x0000000a0d0c7225 */ /* 0x000fc8000780000c */
[C---:B------:R-:W-:Y:S02]  /*05e0*/  IMAD R14, R9.reuse, R10, RZ ;  /* 0x0000000a090e7224 */ /* 0x040fe400078e02ff */
[----:B------:R-:W-:-:S04]  /*05f0*/  IMAD.HI.U32 R13, P1, R9, R15, R12 ;  /* 0x0000000f090d7227 */ /* 0x000fc8000782000c */
[----:B------:R-:W-:Y:S01]  /*0600*/  IMAD.HI.U32 R10, R9, R10, RZ ;  /* 0x0000000a090a7227 */ /* 0x000fe200078e00ff */
[----:B------:R-:W-:-:S03]  /*0610*/  IADD3 R13, P2, PT, R14, R13, RZ ;  /* 0x0000000d0e0d7210 */ /* 0x000fc60007f5e0ff */
[----:B------:R-:W-:Y:S02]  /*0620*/  IMAD.X R9, R10, 0x1, R9, P0 ;  /* 0x000000010a097824 */ /* 0x000fe400000e0609 */
[----:B------:R-:W-:-:S03]  /*0630*/  IMAD.HI.U32 R10, R13, R5, RZ ;  /* 0x000000050d0a7227 */ /* 0x000fc600078e00ff */
[----:B------:R-:W-:Y:S01]  /*0640*/  IADD3.X R9, PT, PT, RZ, RZ, R9, P2, P1 ;  /* 0x000000ffff097210 */ /* 0x000fe200017e2409 */
[----:B------:R-:W-:-:S04]  /*0650*/  IMAD.WIDE.U32 R10, R13, R6, R10 ;  /* 0x000000060d0a7225 */ /* 0x000fc800078e000a */
[C---:B------:R-:W-:Y:S02]  /*0660*/  IMAD R13, R9.reuse, R6, RZ ;  /* 0x00000006090d7224 */ /* 0x040fe400078e02ff */
[----:B------:R-:W-:-:S04]  /*0670*/  IMAD.HI.U32 R10, P0, R9, R5, R10 ;  /* 0x00000005090a7227 */ /* 0x000fc8000780000a */
[----:B------:R-:W-:Y:S01]  /*0680*/  IMAD.HI.U32 R9, R9, R6, RZ ;  /* 0x0000000609097227 */ /* 0x000fe200078e00ff */
[----:B------:R-:W-:-:S03]  /*0690*/  IADD3 R13, P1, PT, R13, R10, RZ ;  /* 0x0000000a0d0d7210 */ /* 0x000fc60007f3e0ff */
[----:B------:R-:W-:Y:S02]  /*06a0*/  IMAD.X R9, RZ, RZ, R9, P0 ;  /* 0x000000ffff097224 */ /* 0x000fe400000e0609 */
[----:B------:R-:W-:-:S03]  /*06b0*/  IMAD.WIDE.U32 R10, R13, R2, RZ ;  /* 0x000000020d0a7225 */ /* 0x000fc600078e00ff */
[----:B------:R-:W-:Y:S01]  /*06c0*/  IADD3.X R9, PT, PT, RZ, R9, RZ, P1, !PT ;  /* 0x00000009ff097210 */ /* 0x000fe20000ffe4ff */
[----:B------:R-:W-:Y:S01]  /*06d0*/  IMAD R13, R13, R3, R11 ;  /* 0x000000030d0d7224 */ /* 0x000fe200078e020b */
[----:B------:R-:W-:-:S03]  /*06e0*/  IADD3 R5, P1, PT, -R10, R5, RZ ;  /* 0x000000050a057210 */ /* 0x000fc60007f3e1ff */
[-C--:B------:R-:W-:Y:S01]  /*06f0*/  IMAD R9, R9, R2.reuse, R13 ;  /* 0x0000000209097224 */ /* 0x080fe200078e020d */
[----:B------:R-:W-:-:S03]  /*0700*/  ISETP.GE.U32.AND P0, PT, R5, R2, PT ;  /* 0x000000020500720c */ /* 0x000fc60003f06070 */
[----:B------:R-:W-:Y:S01]  /*0710*/  IMAD.X R6, R6, 0x1, ~R9, P1 ;  /* 0x0000000106067824 */ /* 0x000fe200008e0e09 */
[----:B------:R-:W-:-:S04]  /*0720*/  IADD3 R9, P1, PT, R5, -R2, RZ ;  /* 0x8000000205097210 */ /* 0x000fc80007f3e0ff */
[CC--:B------:R-:W-:Y:S02]  /*0730*/  ISETP.GE.U32.AND.EX P0, PT, R6.reuse, R3.reuse, PT, P0 ;  /* 0x000000030600720c */ /* 0x0c0fe40003f06100 */
[----:B------:R-:W-:Y:S02]  /*0740*/  IADD3.X R10, PT, PT, R6, ~R3, RZ, P1, !PT ;  /* 0x80000003060a7210 */ /* 0x000fe40000ffe4ff */
[----:B------:R-:W-:Y:S02]  /*0750*/  SEL R9, R9, R5, P0 ;  /* 0x0000000509097207 */ /* 0x000fe40000000000 */
[----:B------:R-:W-:Y:S02]  /*0760*/  SEL R10, R10, R6, P0 ;  /* 0x000000060a0a7207 */ /* 0x000fe40000000000 */
[CC--:B------:R-:W-:Y:S02]  /*0770*/  ISETP.GE.U32.AND P0, PT, R9.reuse, R2.reuse, PT ;  /* 0x000000020900720c */ /* 0x0c0fe40003f06070 */
[----:B------:R-:W-:-:S02]  /*0780*/  IADD3 R5, P2, PT, R9, -R2, RZ ;  /* 0x8000000209057210 */ /* 0x000fc40007f5e0ff */
[----:B------:R-:W-:Y:S02]  /*0790*/  ISETP.GE.U32.AND.EX P0, PT, R10, R3, PT, P0 ;  /* 0x000000030a00720c */ /* 0x000fe40003f06100 */
[----:B------:R-:W-:Y:S01]  /*07a0*/  ISETP.NE.U32.AND P1, PT, R2, RZ, PT ;  /* 0x000000ff0200720c */ /* 0x000fe20003f25070 */
[----:B------:R-:W-:Y:S01]  /*07b0*/  IMAD.X R6, R10, 0x1, ~R3, P2 ;  /* 0x000000010a067824 */ /* 0x000fe200010e0e03 */
[----:B------:R-:W-:Y:S02]  /*07c0*/  SEL R2, R5, R9, P0 ;  /* 0x0000000905027207 */ /* 0x000fe40000000000 */
[----:B------:R-:W-:Y:S02]  /*07d0*/  MOV R9, 0x0 ;  /* 0x0000000000097802 */ /* 0x000fe40000000f00 */
[----:B------:R-:W-:Y:S02]  /*07e0*/  ISETP.NE.AND.EX P1, PT, R3, RZ, PT, P1 ;  /* 0x000000ff0300720c */ /* 0x000fe40003f25310 */
[----:B------:R-:W-:-:S02]  /*07f0*/  SEL R3, R6, R10, P0 ;  /* 0x0000000a06037207 */ /* 0x000fc40000000000 */
[----:B------:R-:W-:Y:S02]  /*0800*/  SEL R2, R2, 0xffffffff, P1 ;  /* 0xffffffff02027807 */ /* 0x000fe40000800000 */
[----:B------:R-:W-:Y:S01]  /*0810*/  SEL R3, R3, 0xffffffff, P1 ;  /* 0xffffffff03037807 */ /* 0x000fe20000800000 */
[----:B------:R-:W-:Y:S06]  /*0820*/  RET.REL.NODEC R8 `(_Z6expGPUPfS_S_mm) ;  /* 0xfffffff408f47950 */ /* 0x000fec0003c3ffff */
.L_x_69:
        /* <DEDUP_REMOVED lines=13> */
.L_x_75:


//--------------------- .nv.shared.reserved.0     --------------------------
	.section	.nv.shared.reserved.0,"aw",@nobits
	.weak		__nv_reservedSMEM_offset_0_alias
	.size		__nv_reservedSMEM_offset_0_alias, 0, 64
	.other		__nv_reservedSMEM_offset_0_alias,@"STO_CUDA_RESERVED_SHARED STV_DEFAULT"
__nv_reservedSMEM_offset_0_alias:
	.zero		0
	.zero		64


//--------------------- .nv.constant0._Z18compute_dispersionPKfS0_fPfi --------------------------
	.section	.nv.constant0._Z18compute_dispersionPKfS0_fPfi,"a",@progbits
	.sectionflags	@""
	.align	4
.nv.constant0._Z18compute_dispersionPKfS0_fPfi:
	.zero		932


//--------------------- .nv.constant0._Z21compute_row_variancesPKfS0_Pfii --------------------------
	.section	.nv.constant0._Z21compute_row_variancesPKfS0_Pfii,"a",@progbits
	.sectionflags	@""
	.align	4
.nv.constant0._Z21compute_row_variancesPKfS0_Pfii:
	.zero		928


//--------------------- .nv.constant0._Z17compute_row_meansPKfPfii --------------------------
	.section	.nv.constant0._Z17compute_row_meansPKfPfii,"a",@progbits
	.sectionflags	@""
	.align	4
.nv.constant0._Z17compute_row_meansPKfPfii:
	.zero		920


//--------------------- .nv.constant0._Z7final1DPfS_m --------------------------
	.section	.nv.constant0._Z7final1DPfS_m,"a",@progbits
	.sectionflags	@""
	.align	4
.nv.constant0._Z7final1DPfS_m:
	.zero		920


//--------------------- .nv.constant0._Z14elementWiseSubPfm --------------------------
	.section	.nv.constant0._Z14elementWiseSubPfm,"a",@progbits
	.sectionflags	@""
	.align	4
.nv.constant0._Z14elementWiseSubPfm:
	.zero		912


//--------------------- .nv.constant0._Z11elementWisePfS_m --------------------------
	.section	.nv.constant0._Z11elementWisePfS_m,"a",@progbits
	.sectionflags	@""
	.align	4
.nv.constant0._Z11elementWisePfS_m:
	.zero		920


//--------------------- .nv.constant0._Z9process2DPfS_S_S_ii --------------------------
	.section	.nv.constant0._Z9process2DPfS_S_S_ii,"a",@progbits
	.sectionflags	@""
	.align	4
.nv.constant0._Z9process2DPfS_S_S_ii:
	.zero		936


//--------------------- .nv.constant0._Z6expGPUPfS_S_mm --------------------------
	.section	.nv.constant0._Z6expGPUPfS_S_mm,"a",@progbits
	.sectionflags	@""
	.align	4
.nv.constant0._Z6expGPUPfS_S_mm:
	.zero		936


//--------------------- SYMBOLS --------------------------

	.type		.nv.reservedSmem.offset0,@object
	.size		.nv.reservedSmem.offset0,0x4
